//
// Generated by NVIDIA NVVM Compiler
//
// Compiler Build ID: CL-36424714
// Cuda compilation tools, release 13.0, V13.0.88
// Based on NVVM 20.0.0
//

.version 9.0
.target sm_100
.address_size 64

.func  (.param .b32 func_retval0) _Z17desc_jaccard_distIfET_PS0_S1_S1_jjjjfjj
(
	.param .b64 _Z17desc_jaccard_distIfET_PS0_S1_S1_jjjjfjj_param_0,
	.param .b64 _Z17desc_jaccard_distIfET_PS0_S1_S1_jjjjfjj_param_1,
	.param .b64 _Z17desc_jaccard_distIfET_PS0_S1_S1_jjjjfjj_param_2,
	.param .b32 _Z17desc_jaccard_distIfET_PS0_S1_S1_jjjjfjj_param_3,
	.param .b32 _Z17desc_jaccard_distIfET_PS0_S1_S1_jjjjfjj_param_4,
	.param .b32 _Z17desc_jaccard_distIfET_PS0_S1_S1_jjjjfjj_param_5,
	.param .b32 _Z17desc_jaccard_distIfET_PS0_S1_S1_jjjjfjj_param_6,
	.param .b32 _Z17desc_jaccard_distIfET_PS0_S1_S1_jjjjfjj_param_7,
	.param .b32 _Z17desc_jaccard_distIfET_PS0_S1_S1_jjjjfjj_param_8,
	.param .b32 _Z17desc_jaccard_distIfET_PS0_S1_S1_jjjjfjj_param_9
)
;
.extern .func  (.param .b64 func_retval0) malloc
(
	.param .b64 malloc_param_0
)
;
.global .align 8 .u64 _Z19p_desc_jaccard_distIfE = _Z17desc_jaccard_distIfET_PS0_S1_S1_jjjjfjj;

.func  (.param .b32 func_retval0) _Z17desc_jaccard_distIfET_PS0_S1_S1_jjjjfjj(
	.param .b64 _Z17desc_jaccard_distIfET_PS0_S1_S1_jjjjfjj_param_0,
	.param .b64 _Z17desc_jaccard_distIfET_PS0_S1_S1_jjjjfjj_param_1,
	.param .b64 _Z17desc_jaccard_distIfET_PS0_S1_S1_jjjjfjj_param_2,
	.param .b32 _Z17desc_jaccard_distIfET_PS0_S1_S1_jjjjfjj_param_3,
	.param .b32 _Z17desc_jaccard_distIfET_PS0_S1_S1_jjjjfjj_param_4,
	.param .b32 _Z17desc_jaccard_distIfET_PS0_S1_S1_jjjjfjj_param_5,
	.param .b32 _Z17desc_jaccard_distIfET_PS0_S1_S1_jjjjfjj_param_6,
	.param .b32 _Z17desc_jaccard_distIfET_PS0_S1_S1_jjjjfjj_param_7,
	.param .b32 _Z17desc_jaccard_distIfET_PS0_S1_S1_jjjjfjj_param_8,
	.param .b32 _Z17desc_jaccard_distIfET_PS0_S1_S1_jjjjfjj_param_9
)
{
	.reg .pred 	%p<23>;
	.reg .b16 	%rs<10>;
	.reg .b32 	%r<45>;
	.reg .b32 	%f<34>;
	.reg .b64 	%rd<14>;

	ld.param.u64 	%rd1, [_Z17desc_jaccard_distIfET_PS0_S1_S1_jjjjfjj_param_0];
	ld.param.u64 	%rd2, [_Z17desc_jaccard_distIfET_PS0_S1_S1_jjjjfjj_param_1];
	ld.param.u64 	%rd3, [_Z17desc_jaccard_distIfET_PS0_S1_S1_jjjjfjj_param_2];
	ld.param.u32 	%r23, [_Z17desc_jaccard_distIfET_PS0_S1_S1_jjjjfjj_param_3];
	ld.param.u32 	%r24, [_Z17desc_jaccard_distIfET_PS0_S1_S1_jjjjfjj_param_4];
	ld.param.u32 	%r20, [_Z17desc_jaccard_distIfET_PS0_S1_S1_jjjjfjj_param_5];
	ld.param.u32 	%r21, [_Z17desc_jaccard_distIfET_PS0_S1_S1_jjjjfjj_param_6];
	ld.param.f32 	%f13, [_Z17desc_jaccard_distIfET_PS0_S1_S1_jjjjfjj_param_7];
	ld.param.u32 	%r22, [_Z17desc_jaccard_distIfET_PS0_S1_S1_jjjjfjj_param_8];
	ld.param.u32 	%r25, [_Z17desc_jaccard_distIfET_PS0_S1_S1_jjjjfjj_param_9];
	shl.b32 	%r26, %r23, 1;
	add.s32 	%r27, %r26, %r24;
	mul.lo.s32 	%r28, %r22, %r27;
	mul.lo.s32 	%r1, %r28, %r25;
	mul.lo.s32 	%r29, %r22, %r23;
	mul.lo.s32 	%r2, %r29, %r25;
	mul.lo.s32 	%r30, %r22, %r24;
	mul.lo.s32 	%r3, %r30, %r25;
	setp.eq.s32 	%p3, %r20, 0;
	mov.f32 	%f28, 0f00000000;
	@%p3 bra 	$L__BB0_3;
	mov.f32 	%f28, 0f00000000;
	mov.b32 	%r38, 0;
$L__BB0_2:
	add.s32 	%r32, %r38, %r1;
	mul.wide.u32 	%rd4, %r32, 4;
	add.s64 	%rd5, %rd3, %rd4;
	ld.f32 	%f16, [%rd5];
	setp.neu.f32 	%p4, %f16, %f13;
	add.f32 	%f17, %f28, 0f3F800000;
	selp.f32 	%f28, %f17, %f28, %p4;
	add.s32 	%r38, %r38, %r22;
	setp.lt.u32 	%p5, %r38, %r20;
	@%p5 bra 	$L__BB0_2;
$L__BB0_3:
	setp.eq.s32 	%p6, %r20, 0;
	mov.f32 	%f32, 0f00000000;
	@%p6 bra 	$L__BB0_6;
	mov.f32 	%f32, 0f00000000;
	mov.b32 	%r39, 0;
$L__BB0_5:
	add.s32 	%r34, %r39, %r2;
	mul.wide.u32 	%rd6, %r34, 4;
	add.s64 	%rd7, %rd1, %rd6;
	ld.f32 	%f20, [%rd7];
	setp.neu.f32 	%p7, %f20, %f13;
	add.f32 	%f21, %f32, 0f3F800000;
	selp.f32 	%f32, %f21, %f32, %p7;
	add.s32 	%r39, %r39, %r22;
	setp.lt.u32 	%p8, %r39, %r20;
	@%p8 bra 	$L__BB0_5;
$L__BB0_6:
	setp.eq.s32 	%p9, %r21, 0;
	@%p9 bra 	$L__BB0_19;
	mov.b32 	%r40, 0;
$L__BB0_8:
	add.s32 	%r9, %r40, %r3;
	mul.wide.u32 	%rd8, %r9, 4;
	add.s64 	%rd9, %rd2, %rd8;
	ld.f32 	%f22, [%rd9];
	setp.eq.f32 	%p10, %f22, %f13;
	@%p10 bra 	$L__BB0_18;
	setp.eq.s32 	%p12, %r20, 0;
	mov.pred 	%p22, 0;
	@%p12 bra 	$L__BB0_17;
	mov.b16 	%rs8, 1;
	mov.b32 	%r41, 0;
$L__BB0_11:
	setp.eq.s32 	%p13, %r22, 0;
	mov.b16 	%rs9, 0;
	@%p13 bra 	$L__BB0_15;
	add.s32 	%r43, %r2, %r41;
	mov.b32 	%r44, 0;
	mov.u32 	%r42, %r9;
$L__BB0_13:
	mul.wide.u32 	%rd10, %r42, 4;
	add.s64 	%rd11, %rd2, %rd10;
	ld.f32 	%f8, [%rd11];
	mul.wide.u32 	%rd12, %r43, 4;
	add.s64 	%rd13, %rd1, %rd12;
	ld.f32 	%f9, [%rd13];
	setp.eq.f32 	%p14, %f8, %f9;
	add.s32 	%r44, %r44, 1;
	setp.lt.u32 	%p15, %r44, %r22;
	and.pred  	%p16, %p14, %p15;
	add.s32 	%r43, %r43, 1;
	add.s32 	%r42, %r42, 1;
	@%p16 bra 	$L__BB0_13;
	setp.eq.f32 	%p17, %f8, %f9;
	selp.b16 	%rs9, 0, %rs8, %p17;
$L__BB0_15:
	add.s32 	%r41, %r41, %r22;
	and.b16  	%rs6, %rs9, 255;
	setp.ne.s16 	%p18, %rs6, 0;
	setp.lt.u32 	%p19, %r41, %r20;
	and.pred  	%p20, %p18, %p19;
	mov.u16 	%rs8, %rs9;
	@%p20 bra 	$L__BB0_11;
	setp.eq.s16 	%p22, %rs6, 0;
$L__BB0_17:
	add.f32 	%f23, %f32, 0f3F800000;
	selp.f32 	%f32, %f32, %f23, %p22;
$L__BB0_18:
	add.s32 	%r40, %r40, %r22;
	setp.lt.u32 	%p21, %r40, %r21;
	@%p21 bra 	$L__BB0_8;
$L__BB0_19:
	div.rn.f32 	%f24, %f28, %f32;
	mov.f32 	%f25, 0f3F800000;
	sub.f32 	%f26, %f25, %f24;
	st.param.f32 	[func_retval0], %f26;
	ret;

}
	// .globl	_Z23setDifferenceOfFamiliesPfS_S_jjf
.visible .entry _Z23setDifferenceOfFamiliesPfS_S_jjf(
	.param .u64 .ptr .align 1 _Z23setDifferenceOfFamiliesPfS_S_jjf_param_0,
	.param .u64 .ptr .align 1 _Z23setDifferenceOfFamiliesPfS_S_jjf_param_1,
	.param .u64 .ptr .align 1 _Z23setDifferenceOfFamiliesPfS_S_jjf_param_2,
	.param .u32 _Z23setDifferenceOfFamiliesPfS_S_jjf_param_3,
	.param .u32 _Z23setDifferenceOfFamiliesPfS_S_jjf_param_4,
	.param .f32 _Z23setDifferenceOfFamiliesPfS_S_jjf_param_5
)
{
	.reg .pred 	%p<33>;
	.reg .b16 	%rs<6>;
	.reg .b32 	%r<99>;
	.reg .b32 	%f<62>;
	.reg .b64 	%rd<67>;

	ld.param.u64 	%rd21, [_Z23setDifferenceOfFamiliesPfS_S_jjf_param_0];
	ld.param.u64 	%rd20, [_Z23setDifferenceOfFamiliesPfS_S_jjf_param_1];
	ld.param.u64 	%rd22, [_Z23setDifferenceOfFamiliesPfS_S_jjf_param_2];
	ld.param.u32 	%r58, [_Z23setDifferenceOfFamiliesPfS_S_jjf_param_3];
	ld.param.u32 	%r59, [_Z23setDifferenceOfFamiliesPfS_S_jjf_param_4];
	ld.param.f32 	%f3, [_Z23setDifferenceOfFamiliesPfS_S_jjf_param_5];
	cvta.to.global.u64 	%rd1, %rd21;
	cvta.to.global.u64 	%rd2, %rd22;
	mov.u32 	%r60, %ctaid.x;
	mov.u32 	%r61, %ntid.x;
	mov.u32 	%r62, %tid.x;
	mad.lo.s32 	%r63, %r60, %r61, %r62;
	mul.lo.s32 	%r1, %r59, %r63;
	setp.ge.u32 	%p1, %r1, %r58;
	@%p1 bra 	$L__BB1_42;
	mul.wide.u32 	%rd23, %r59, 4;
	{ // callseq 0, 0
	.param .b64 param0;
	st.param.b64 	[param0], %rd23;
	.param .b64 retval0;
	call.uni (retval0), 
	malloc, 
	(
	param0
	);
	ld.param.b64 	%rd24, [retval0];
	} // callseq 0
	setp.eq.s32 	%p2, %r59, 0;
	@%p2 bra 	$L__BB1_42;
	and.b32  	%r2, %r59, 15;
	setp.lt.u32 	%p3, %r59, 16;
	mov.b32 	%r78, 0;
	@%p3 bra 	$L__BB1_5;
	and.b32  	%r78, %r59, -16;
	neg.s32 	%r84, %r78;
	add.s64 	%rd4, %rd1, 32;
	add.s64 	%rd64, %rd24, 32;
	mov.u32 	%r83, %r1;
$L__BB1_4:
	.pragma "nounroll";
	mul.wide.s32 	%rd25, %r83, 4;
	add.s64 	%rd26, %rd4, %rd25;
	ld.global.f32 	%f4, [%rd26+-32];
	st.f32 	[%rd64+-32], %f4;
	ld.global.f32 	%f5, [%rd26+-28];
	st.f32 	[%rd64+-28], %f5;
	ld.global.f32 	%f6, [%rd26+-24];
	st.f32 	[%rd64+-24], %f6;
	ld.global.f32 	%f7, [%rd26+-20];
	st.f32 	[%rd64+-20], %f7;
	ld.global.f32 	%f8, [%rd26+-16];
	st.f32 	[%rd64+-16], %f8;
	ld.global.f32 	%f9, [%rd26+-12];
	st.f32 	[%rd64+-12], %f9;
	ld.global.f32 	%f10, [%rd26+-8];
	st.f32 	[%rd64+-8], %f10;
	ld.global.f32 	%f11, [%rd26+-4];
	st.f32 	[%rd64+-4], %f11;
	ld.global.f32 	%f12, [%rd26];
	st.f32 	[%rd64], %f12;
	ld.global.f32 	%f13, [%rd26+4];
	st.f32 	[%rd64+4], %f13;
	ld.global.f32 	%f14, [%rd26+8];
	st.f32 	[%rd64+8], %f14;
	ld.global.f32 	%f15, [%rd26+12];
	st.f32 	[%rd64+12], %f15;
	ld.global.f32 	%f16, [%rd26+16];
	st.f32 	[%rd64+16], %f16;
	ld.global.f32 	%f17, [%rd26+20];
	st.f32 	[%rd64+20], %f17;
	ld.global.f32 	%f18, [%rd26+24];
	st.f32 	[%rd64+24], %f18;
	ld.global.f32 	%f19, [%rd26+28];
	st.f32 	[%rd64+28], %f19;
	add.s32 	%r84, %r84, 16;
	add.s32 	%r83, %r83, 16;
	add.s64 	%rd64, %rd64, 64;
	setp.eq.s32 	%p4, %r84, 0;
	@%p4 bra 	$L__BB1_5;
	bra.uni 	$L__BB1_4;
$L__BB1_5:
	setp.eq.s32 	%p5, %r2, 0;
	@%p5 bra 	$L__BB1_14;
	and.b32  	%r6, %r59, 7;
	setp.lt.u32 	%p6, %r2, 8;
	@%p6 bra 	$L__BB1_8;
	add.s32 	%r65, %r78, %r1;
	mul.wide.s32 	%rd27, %r65, 4;
	add.s64 	%rd28, %rd1, %rd27;
	ld.global.f32 	%f20, [%rd28];
	mul.wide.u32 	%rd29, %r78, 4;
	add.s64 	%rd30, %rd24, %rd29;
	st.f32 	[%rd30], %f20;
	ld.global.f32 	%f21, [%rd28+4];
	st.f32 	[%rd30+4], %f21;
	ld.global.f32 	%f22, [%rd28+8];
	st.f32 	[%rd30+8], %f22;
	ld.global.f32 	%f23, [%rd28+12];
	st.f32 	[%rd30+12], %f23;
	ld.global.f32 	%f24, [%rd28+16];
	st.f32 	[%rd30+16], %f24;
	ld.global.f32 	%f25, [%rd28+20];
	st.f32 	[%rd30+20], %f25;
	ld.global.f32 	%f26, [%rd28+24];
	st.f32 	[%rd30+24], %f26;
	ld.global.f32 	%f27, [%rd28+28];
	st.f32 	[%rd30+28], %f27;
	add.s32 	%r78, %r78, 8;
$L__BB1_8:
	setp.eq.s32 	%p7, %r6, 0;
	@%p7 bra 	$L__BB1_14;
	and.b32  	%r9, %r59, 3;
	setp.lt.u32 	%p8, %r6, 4;
	@%p8 bra 	$L__BB1_11;
	add.s32 	%r66, %r78, %r1;
	mul.wide.s32 	%rd31, %r66, 4;
	add.s64 	%rd32, %rd1, %rd31;
	ld.global.f32 	%f28, [%rd32];
	mul.wide.u32 	%rd33, %r78, 4;
	add.s64 	%rd34, %rd24, %rd33;
	st.f32 	[%rd34], %f28;
	ld.global.f32 	%f29, [%rd32+4];
	st.f32 	[%rd34+4], %f29;
	ld.global.f32 	%f30, [%rd32+8];
	st.f32 	[%rd34+8], %f30;
	ld.global.f32 	%f31, [%rd32+12];
	st.f32 	[%rd34+12], %f31;
	add.s32 	%r78, %r78, 4;
$L__BB1_11:
	setp.eq.s32 	%p9, %r9, 0;
	@%p9 bra 	$L__BB1_14;
	mul.wide.u32 	%rd35, %r78, 4;
	add.s64 	%rd63, %rd24, %rd35;
	add.s32 	%r82, %r78, %r1;
	neg.s32 	%r81, %r9;
$L__BB1_13:
	.pragma "nounroll";
	mul.wide.s32 	%rd36, %r82, 4;
	add.s64 	%rd37, %rd1, %rd36;
	ld.global.f32 	%f32, [%rd37];
	st.f32 	[%rd63], %f32;
	add.s64 	%rd63, %rd63, 4;
	add.s32 	%r82, %r82, 1;
	add.s32 	%r81, %r81, 1;
	setp.ne.s32 	%p10, %r81, 0;
	@%p10 bra 	$L__BB1_13;
$L__BB1_14:
	cvta.to.global.u64 	%rd9, %rd20;
	mov.b16 	%rs5, 0;
	mov.b32 	%r85, 0;
$L__BB1_15:
	mov.b32 	%r86, 0;
$L__BB1_16:
	mul.wide.u32 	%rd38, %r86, 4;
	add.s64 	%rd39, %rd24, %rd38;
	ld.f32 	%f1, [%rd39];
	add.s32 	%r69, %r86, %r85;
	mul.wide.u32 	%rd40, %r69, 4;
	add.s64 	%rd41, %rd9, %rd40;
	ld.global.f32 	%f2, [%rd41];
	setp.eq.f32 	%p11, %f1, %f2;
	add.s32 	%r86, %r86, 1;
	setp.lt.u32 	%p12, %r86, %r59;
	and.pred  	%p13, %p11, %p12;
	@%p13 bra 	$L__BB1_16;
	setp.eq.f32 	%p14, %f1, %f2;
	selp.b16 	%rs5, 1, %rs5, %p14;
	add.s32 	%r85, %r85, 1;
	setp.ne.s32 	%p15, %r85, %r58;
	@%p15 bra 	$L__BB1_15;
	and.b16  	%rs4, %rs5, 255;
	setp.eq.s16 	%p16, %rs4, 0;
	@%p16 bra 	$L__BB1_30;
	and.b32  	%r26, %r59, 7;
	setp.lt.u32 	%p17, %r59, 8;
	mov.b32 	%r96, 0;
	@%p17 bra 	$L__BB1_22;
	and.b32  	%r96, %r59, -8;
	neg.s32 	%r90, %r96;
	add.s64 	%rd12, %rd2, 16;
	mov.u32 	%r89, %r1;
$L__BB1_21:
	.pragma "nounroll";
	mul.wide.s32 	%rd42, %r89, 4;
	add.s64 	%rd43, %rd12, %rd42;
	st.global.f32 	[%rd43+-16], %f3;
	st.global.f32 	[%rd43+-12], %f3;
	st.global.f32 	[%rd43+-8], %f3;
	st.global.f32 	[%rd43+-4], %f3;
	st.global.f32 	[%rd43], %f3;
	st.global.f32 	[%rd43+4], %f3;
	st.global.f32 	[%rd43+8], %f3;
	st.global.f32 	[%rd43+12], %f3;
	add.s32 	%r90, %r90, 8;
	add.s32 	%r89, %r89, 8;
	setp.eq.s32 	%p18, %r90, 0;
	@%p18 bra 	$L__BB1_22;
	bra.uni 	$L__BB1_21;
$L__BB1_22:
	setp.eq.s32 	%p19, %r26, 0;
	@%p19 bra 	$L__BB1_42;
	and.b32  	%r53, %r59, 3;
	setp.lt.u32 	%p20, %r26, 4;
	@%p20 bra 	$L__BB1_25;
	add.s32 	%r71, %r96, %r1;
	mul.wide.s32 	%rd44, %r71, 4;
	add.s64 	%rd45, %rd2, %rd44;
	st.global.f32 	[%rd45], %f3;
	st.global.f32 	[%rd45+4], %f3;
	st.global.f32 	[%rd45+8], %f3;
	st.global.f32 	[%rd45+12], %f3;
	add.s32 	%r96, %r96, 4;
$L__BB1_25:
	setp.eq.s32 	%p21, %r53, 0;
	@%p21 bra 	$L__BB1_42;
	setp.eq.s32 	%p22, %r53, 1;
	@%p22 bra 	$L__BB1_28;
	add.s32 	%r72, %r96, %r1;
	mul.wide.s32 	%rd46, %r72, 4;
	add.s64 	%rd47, %rd2, %rd46;
	st.global.f32 	[%rd47], %f3;
	st.global.f32 	[%rd47+4], %f3;
	add.s32 	%r96, %r96, 2;
$L__BB1_28:
	and.b32  	%r73, %r59, 1;
	setp.eq.b32 	%p23, %r73, 1;
	not.pred 	%p24, %p23;
	@%p24 bra 	$L__BB1_42;
	add.s32 	%r74, %r96, %r1;
	mul.wide.s32 	%rd48, %r74, 4;
	add.s64 	%rd49, %rd2, %rd48;
	st.global.f32 	[%rd49], %f3;
	bra.uni 	$L__BB1_42;
$L__BB1_30:
	setp.lt.u32 	%p25, %r59, 16;
	mov.b32 	%r92, 0;
	@%p25 bra 	$L__BB1_33;
	and.b32  	%r92, %r59, -16;
	neg.s32 	%r88, %r92;
	add.s64 	%rd65, %rd24, 32;
	add.s64 	%rd14, %rd2, 32;
	mov.u32 	%r87, %r1;
$L__BB1_32:
	.pragma "nounroll";
	mul.wide.s32 	%rd50, %r87, 4;
	add.s64 	%rd51, %rd14, %rd50;
	ld.f32 	%f33, [%rd65+-32];
	st.global.f32 	[%rd51+-32], %f33;
	ld.f32 	%f34, [%rd65+-28];
	st.global.f32 	[%rd51+-28], %f34;
	ld.f32 	%f35, [%rd65+-24];
	st.global.f32 	[%rd51+-24], %f35;
	ld.f32 	%f36, [%rd65+-20];
	st.global.f32 	[%rd51+-20], %f36;
	ld.f32 	%f37, [%rd65+-16];
	st.global.f32 	[%rd51+-16], %f37;
	ld.f32 	%f38, [%rd65+-12];
	st.global.f32 	[%rd51+-12], %f38;
	ld.f32 	%f39, [%rd65+-8];
	st.global.f32 	[%rd51+-8], %f39;
	ld.f32 	%f40, [%rd65+-4];
	st.global.f32 	[%rd51+-4], %f40;
	ld.f32 	%f41, [%rd65];
	st.global.f32 	[%rd51], %f41;
	ld.f32 	%f42, [%rd65+4];
	st.global.f32 	[%rd51+4], %f42;
	ld.f32 	%f43, [%rd65+8];
	st.global.f32 	[%rd51+8], %f43;
	ld.f32 	%f44, [%rd65+12];
	st.global.f32 	[%rd51+12], %f44;
	ld.f32 	%f45, [%rd65+16];
	st.global.f32 	[%rd51+16], %f45;
	ld.f32 	%f46, [%rd65+20];
	st.global.f32 	[%rd51+20], %f46;
	ld.f32 	%f47, [%rd65+24];
	st.global.f32 	[%rd51+24], %f47;
	ld.f32 	%f48, [%rd65+28];
	st.global.f32 	[%rd51+28], %f48;
	add.s32 	%r88, %r88, 16;
	add.s64 	%rd65, %rd65, 64;
	add.s32 	%r87, %r87, 16;
	setp.eq.s32 	%p26, %r88, 0;
	@%p26 bra 	$L__BB1_33;
	bra.uni 	$L__BB1_32;
$L__BB1_33:
	setp.eq.s32 	%p27, %r2, 0;
	@%p27 bra 	$L__BB1_42;
	and.b32  	%r40, %r59, 7;
	setp.lt.u32 	%p28, %r2, 8;
	@%p28 bra 	$L__BB1_36;
	mul.wide.u32 	%rd52, %r92, 4;
	add.s64 	%rd53, %rd24, %rd52;
	ld.f32 	%f49, [%rd53];
	add.s32 	%r76, %r92, %r1;
	mul.wide.s32 	%rd54, %r76, 4;
	add.s64 	%rd55, %rd2, %rd54;
	st.global.f32 	[%rd55], %f49;
	ld.f32 	%f50, [%rd53+4];
	st.global.f32 	[%rd55+4], %f50;
	ld.f32 	%f51, [%rd53+8];
	st.global.f32 	[%rd55+8], %f51;
	ld.f32 	%f52, [%rd53+12];
	st.global.f32 	[%rd55+12], %f52;
	ld.f32 	%f53, [%rd53+16];
	st.global.f32 	[%rd55+16], %f53;
	ld.f32 	%f54, [%rd53+20];
	st.global.f32 	[%rd55+20], %f54;
	ld.f32 	%f55, [%rd53+24];
	st.global.f32 	[%rd55+24], %f55;
	ld.f32 	%f56, [%rd53+28];
	st.global.f32 	[%rd55+28], %f56;
	add.s32 	%r92, %r92, 8;
$L__BB1_36:
	setp.eq.s32 	%p29, %r40, 0;
	@%p29 bra 	$L__BB1_42;
	and.b32  	%r43, %r59, 3;
	setp.lt.u32 	%p30, %r40, 4;
	@%p30 bra 	$L__BB1_39;
	mul.wide.u32 	%rd56, %r92, 4;
	add.s64 	%rd57, %rd24, %rd56;
	ld.f32 	%f57, [%rd57];
	add.s32 	%r77, %r92, %r1;
	mul.wide.s32 	%rd58, %r77, 4;
	add.s64 	%rd59, %rd2, %rd58;
	st.global.f32 	[%rd59], %f57;
	ld.f32 	%f58, [%rd57+4];
	st.global.f32 	[%rd59+4], %f58;
	ld.f32 	%f59, [%rd57+8];
	st.global.f32 	[%rd59+8], %f59;
	ld.f32 	%f60, [%rd57+12];
	st.global.f32 	[%rd59+12], %f60;
	add.s32 	%r92, %r92, 4;
$L__BB1_39:
	setp.eq.s32 	%p31, %r43, 0;
	@%p31 bra 	$L__BB1_42;
	add.s32 	%r95, %r92, %r1;
	mul.wide.u32 	%rd60, %r92, 4;
	add.s64 	%rd66, %rd24, %rd60;
	neg.s32 	%r94, %r43;
$L__BB1_41:
	.pragma "nounroll";
	mul.wide.s32 	%rd61, %r95, 4;
	add.s64 	%rd62, %rd2, %rd61;
	ld.f32 	%f61, [%rd66];
	st.global.f32 	[%rd62], %f61;
	add.s32 	%r95, %r95, 1;
	add.s64 	%rd66, %rd66, 4;
	add.s32 	%r94, %r94, 1;
	setp.eq.s32 	%p32, %r94, 0;
	@%p32 bra 	$L__BB1_42;
	bra.uni 	$L__BB1_41;
$L__BB1_42:
	ret;

}
	// .globl	_Z26descriptiveIntersectionGPUPfS_
.visible .entry _Z26descriptiveIntersectionGPUPfS_(
	.param .u64 .ptr .align 1 _Z26descriptiveIntersectionGPUPfS__param_0,
	.param .u64 .ptr .align 1 _Z26descriptiveIntersectionGPUPfS__param_1
)
{


	ret;

}
	// .globl	_Z14runMetricOnGPUIfEvPFT_PS0_S1_S1_jjjjfjjES1_S1_S1_S1_fjj
.visible .entry _Z14runMetricOnGPUIfEvPFT_PS0_S1_S1_jjjjfjjES1_S1_S1_S1_fjj(
	.param .u64 .ptr .align 1 _Z14runMetricOnGPUIfEvPFT_PS0_S1_S1_jjjjfjjES1_S1_S1_S1_fjj_param_0,
	.param .u64 .ptr .align 1 _Z14runMetricOnGPUIfEvPFT_PS0_S1_S1_jjjjfjjES1_S1_S1_S1_fjj_param_1,
	.param .u64 .ptr .align 1 _Z14runMetricOnGPUIfEvPFT_PS0_S1_S1_jjjjfjjES1_S1_S1_S1_fjj_param_2,
	.param .u64 .ptr .align 1 _Z14runMetricOnGPUIfEvPFT_PS0_S1_S1_jjjjfjjES1_S1_S1_S1_fjj_param_3,
	.param .u64 .ptr .align 1 _Z14runMetricOnGPUIfEvPFT_PS0_S1_S1_jjjjfjjES1_S1_S1_S1_fjj_param_4,
	.param .f32 _Z14runMetricOnGPUIfEvPFT_PS0_S1_S1_jjjjfjjES1_S1_S1_S1_fjj_param_5,
	.param .u32 _Z14runMetricOnGPUIfEvPFT_PS0_S1_S1_jjjjfjjES1_S1_S1_S1_fjj_param_6,
	.param .u32 _Z14runMetricOnGPUIfEvPFT_PS0_S1_S1_jjjjfjjES1_S1_S1_S1_fjj_param_7
)
{
	.reg .b32 	%r<13>;
	.reg .b32 	%f<4>;
	.reg .b64 	%rd<9>;

	ld.param.u64 	%rd1, [_Z14runMetricOnGPUIfEvPFT_PS0_S1_S1_jjjjfjjES1_S1_S1_S1_fjj_param_0];
	ld.param.u64 	%rd2, [_Z14runMetricOnGPUIfEvPFT_PS0_S1_S1_jjjjfjjES1_S1_S1_S1_fjj_param_1];
	ld.param.u64 	%rd3, [_Z14runMetricOnGPUIfEvPFT_PS0_S1_S1_jjjjfjjES1_S1_S1_S1_fjj_param_2];
	ld.param.u64 	%rd4, [_Z14runMetricOnGPUIfEvPFT_PS0_S1_S1_jjjjfjjES1_S1_S1_S1_fjj_param_3];
	ld.param.u64 	%rd5, [_Z14runMetricOnGPUIfEvPFT_PS0_S1_S1_jjjjfjjES1_S1_S1_S1_fjj_param_4];
	ld.param.f32 	%f1, [_Z14runMetricOnGPUIfEvPFT_PS0_S1_S1_jjjjfjjES1_S1_S1_S1_fjj_param_5];
	ld.param.u32 	%r1, [_Z14runMetricOnGPUIfEvPFT_PS0_S1_S1_jjjjfjjES1_S1_S1_S1_fjj_param_6];
	ld.param.u32 	%r2, [_Z14runMetricOnGPUIfEvPFT_PS0_S1_S1_jjjjfjjES1_S1_S1_S1_fjj_param_7];
	cvta.to.global.u64 	%rd6, %rd5;
	mov.u32 	%r3, %ctaid.y;
	mov.u32 	%r4, %ntid.y;
	mov.u32 	%r5, %tid.y;
	mad.lo.s32 	%r6, %r3, %r4, %r5;
	mov.u32 	%r7, %ctaid.x;
	mov.u32 	%r8, %ntid.x;
	mov.u32 	%r9, %tid.x;
	mad.lo.s32 	%r10, %r7, %r8, %r9;
	mul.lo.s32 	%r11, %r2, %r1;
	{ // callseq 1, 0
	.param .b64 param0;
	st.param.b64 	[param0], %rd2;
	.param .b64 param1;
	st.param.b64 	[param1], %rd3;
	.param .b64 param2;
	st.param.b64 	[param2], %rd4;
	.param .b32 param3;
	st.param.b32 	[param3], %r6;
	.param .b32 param4;
	st.param.b32 	[param4], %r10;
	.param .b32 param5;
	st.param.b32 	[param5], %r11;
	.param .b32 param6;
	st.param.b32 	[param6], %r11;
	.param .b32 param7;
	st.param.f32 	[param7], %f1;
	.param .b32 param8;
	st.param.b32 	[param8], %r1;
	.param .b32 param9;
	st.param.b32 	[param9], %r2;
	.param .b32 retval0;
	prototype_1 : .callprototype (.param .b32 _) _ (.param .b64 _, .param .b64 _, .param .b64 _, .param .b32 _, .param .b32 _, .param .b32 _, .param .b32 _, .param .b32 _, .param .b32 _, .param .b32 _);
	call (retval0), 
	%rd1, 
	(
	param0, 
	param1, 
	param2, 
	param3, 
	param4, 
	param5, 
	param6, 
	param7, 
	param8, 
	param9
	)
	, prototype_1;
	ld.param.f32 	%f2, [retval0];
	} // callseq 1
	mad.lo.s32 	%r12, %r1, %r6, %r10;
	mul.wide.u32 	%rd7, %r12, 4;
	add.s64 	%rd8, %rd6, %rd7;
	st.global.f32 	[%rd8], %f2;
	ret;

}


// ===== COMPILED SASS (sm_100) =====

	.target	sm_100

	.elftype	@"ET_EXEC"


//--------------------- .note.nv.tkinfo           --------------------------
	.section	.note.nv.tkinfo,"",@"SHT_NOTE"
	.sectionflags	@"SHF_NOTE_NV_TKINFO"
	.tkinfo
        /*0018*/ 	.word	0x00000002
        /*0030*/ 	.string	""
        /*0030*/ 	.string	"ptxas"
        /*0030*/ 	.string	"Cuda compilation tools, release 13.0, V13.0.88"
        /*0030*/ 	.string	"Build cuda_13.0.r13.0/compiler.36424714_0"
        /*0030*/ 	.string	"-arch sm_100 -m 64 "



//--------------------- .note.nv.cuinfo           --------------------------
	.section	.note.nv.cuinfo,"",@"SHT_NOTE"
	.sectionflags	@"SHF_NOTE_NV_CUINFO"
        /*0018*/ 	.short	0x0002
        /*001a*/ 	.short	0x0064
        /*001c*/ 	.short	0x0082
	.zero		2


//--------------------- .nv.info                  --------------------------
	.section	.nv.info,"",@"SHT_CUDA_INFO"
	.align	4


	//----- nvinfo : EIATTR_REGCOUNT
	.align		4
        /*0000*/ 	.byte	0x04, 0x2f
        /*0002*/ 	.short	(.L_2 - .L_1)
	.align		4
.L_1:
        /*0004*/ 	.word	index@(_Z23setDifferenceOfFamiliesPfS_S_jjf)
        /*0008*/ 	.word	0x0000001a


	//----- nvinfo : EIATTR_FRAME_SIZE
	.align		4
.L_2:
        /*000c*/ 	.byte	0x04, 0x11
        /*000e*/ 	.short	(.L_4 - .L_3)
	.align		4
.L_3:
        /*0010*/ 	.word	index@(_Z23setDifferenceOfFamiliesPfS_S_jjf)
        /*0014*/ 	.word	0x00000000


	//----- nvinfo : EIATTR_REGCOUNT
	.align		4
.L_4:
        /*0018*/ 	.byte	0x04, 0x2f
        /*001a*/ 	.short	(.L_6 - .L_5)
	.align		4
.L_5:
        /*001c*/ 	.word	index@(_Z26descriptiveIntersectionGPUPfS_)
        /*0020*/ 	.word	0x00000004


	//----- nvinfo : EIATTR_FRAME_SIZE
	.align		4
.L_6:
        /*0024*/ 	.byte	0x04, 0x11
        /*0026*/ 	.short	(.L_8 - .L_7)
	.align		4
.L_7:
        /*0028*/ 	.word	index@(_Z26descriptiveIntersectionGPUPfS_)
        /*002c*/ 	.word	0x00000000


	//----- nvinfo : EIATTR_REGCOUNT
	.align		4
.L_8:
        /*0030*/ 	.byte	0x04, 0x2f
        /*0032*/ 	.short	(.L_10 - .L_9)
	.align		4
.L_9:
        /*0034*/ 	.word	index@(_Z14runMetricOnGPUIfEvPFT_PS0_S1_S1_jjjjfjjES1_S1_S1_S1_fjj)
        /*0038*/ 	.word	0x00000022


	//----- nvinfo : EIATTR_FRAME_SIZE
	.align		4
.L_10:
        /*003c*/ 	.byte	0x04, 0x11
        /*003e*/ 	.short	(.L_12 - .L_11)
	.align		4
.L_11:
        /*0040*/ 	.word	index@($__internal_0_$__cuda_sm3x_div_rn_noftz_f32_slowpath)
        /*0044*/ 	.word	0x00000048


	//----- nvinfo : EIATTR_FRAME_SIZE
	.align		4
.L_12:
        /*0048*/ 	.byte	0x04, 0x11
        /*004a*/ 	.short	(.L_14 - .L_13)
	.align		4
.L_13:
        /*004c*/ 	.word	index@($_Z14runMetricOnGPUIfEvPFT_PS0_S1_S1_jjjjfjjES1_S1_S1_S1_fjj$_Z17desc_jaccard_distIfET_PS0_S1_S1_jjjjfjj)
        /*0050*/ 	.word	0x00000048


	//----- nvinfo : EIATTR_FRAME_SIZE
	.align		4
.L_14:
        /*0054*/ 	.byte	0x04, 0x11
        /*0056*/ 	.short	(.L_16 - .L_15)
	.align		4
.L_15:
        /*0058*/ 	.word	index@(_Z14runMetricOnGPUIfEvPFT_PS0_S1_S1_jjjjfjjES1_S1_S1_S1_fjj)
        /*005c*/ 	.word	0x00000048


	//----- nvinfo : EIATTR_MIN_STACK_SIZE
	.align		4
.L_16:
        /*0060*/ 	.byte	0x04, 0x12
        /*0062*/ 	.short	(.L_18 - .L_17)
	.align		4
.L_17:
        /*0064*/ 	.word	index@(_Z14runMetricOnGPUIfEvPFT_PS0_S1_S1_jjjjfjjES1_S1_S1_S1_fjj)
        /*0068*/ 	.word	0x00000048


	//----- nvinfo : EIATTR_MIN_STACK_SIZE
	.align		4
.L_18:
        /*006c*/ 	.byte	0x04, 0x12
        /*006e*/ 	.short	(.L_20 - .L_19)
	.align		4
.L_19:
        /*0070*/ 	.word	index@(_Z26descriptiveIntersectionGPUPfS_)
        /*0074*/ 	.word	0x00000000


	//----- nvinfo : EIATTR_MIN_STACK_SIZE
	.align		4
.L_20:
        /*0078*/ 	.byte	0x04, 0x12
        /*007a*/ 	.short	(.L_22 - .L_21)
	.align		4
.L_21:
        /*007c*/ 	.word	index@(_Z23setDifferenceOfFamiliesPfS_S_jjf)
        /*0080*/ 	.word	0x00000000
.L_22:


//--------------------- .nv.compat                --------------------------
	.section	.nv.compat,"",@"SHT_CUDA_COMPAT_INFO"
	.align	4
        /*0000*/ 	.byte	0x02, 0x09, 0x00, 0x00, 0x02, 0x02, 0x01, 0x00, 0x02, 0x05, 0x05, 0x00, 0x03, 0x07, 0x01, 0x01
        /*0010*/ 	.byte	0x02, 0x03, 0x00, 0x00, 0x02, 0x06, 0x01, 0x00, 0x04, 0x0b, 0x08, 0x00, 0x01, 0x00, 0x00, 0x00
        /*0020*/ 	.byte	0x00, 0x00, 0x00, 0x00


//--------------------- .nv.info._Z14runMetricOnGPUIfEvPFT_PS0_S1_S1_jjjjfjjES1_S1_S1_S1_fjj --------------------------
	.section	.nv.info._Z14runMetricOnGPUIfEvPFT_PS0_S1_S1_jjjjfjjES1_S1_S1_S1_fjj,"",@"SHT_CUDA_INFO"
	.sectionflags	@""
	.align	4


	//----- nvinfo : EIATTR_CUDA_API_VERSION
	.align		4
        /*0000*/ 	.byte	0x04, 0x37
        /*0002*/ 	.short	(.L_24 - .L_23)
.L_23:
        /*0004*/ 	.word	0x00000082


	//----- nvinfo : EIATTR_KPARAM_INFO
	.align		4
.L_24:
        /*0008*/ 	.byte	0x04, 0x17
        /*000a*/ 	.short	(.L_26 - .L_25)
.L_25:
        /*000c*/ 	.word	0x00000000
        /*0010*/ 	.short	0x0007
        /*0012*/ 	.short	0x0030
        /*0014*/ 	.byte	0x00, 0xf0, 0x11, 0x00


	//----- nvinfo : EIATTR_KPARAM_INFO
	.align		4
.L_26:
        /*0018*/ 	.byte	0x04, 0x17
        /*001a*/ 	.short	(.L_28 - .L_27)
.L_27:
        /*001c*/ 	.word	0x00000000
        /*0020*/ 	.short	0x0006
        /*0022*/ 	.short	0x002c
        /*0024*/ 	.byte	0x00, 0xf0, 0x11, 0x00


	//----- nvinfo : EIATTR_KPARAM_INFO
	.align		4
.L_28:
        /*0028*/ 	.byte	0x04, 0x17
        /*002a*/ 	.short	(.L_30 - .L_29)
.L_29:
        /*002c*/ 	.word	0x00000000
        /*0030*/ 	.short	0x0005
        /*0032*/ 	.short	0x0028
        /*0034*/ 	.byte	0x00, 0xf0, 0x11, 0x00


	//----- nvinfo : EIATTR_KPARAM_INFO
	.align		4
.L_30:
        /*0038*/ 	.byte	0x04, 0x17
        /*003a*/ 	.short	(.L_32 - .L_31)
.L_31:
        /*003c*/ 	.word	0x00000000
        /*0040*/ 	.short	0x0004
        /*0042*/ 	.short	0x0020
        /*0044*/ 	.byte	0x00, 0xf5, 0x21, 0x00


	//----- nvinfo : EIATTR_KPARAM_INFO
	.align		4
.L_32:
        /*0048*/ 	.byte	0x04, 0x17
        /*004a*/ 	.short	(.L_34 - .L_33)
.L_33:
        /*004c*/ 	.word	0x00000000
        /*0050*/ 	.short	0x0003
        /*0052*/ 	.short	0x0018
        /*0054*/ 	.byte	0x00, 0xf5, 0x21, 0x00


	//----- nvinfo : EIATTR_KPARAM_INFO
	.align		4
.L_34:
        /*0058*/ 	.byte	0x04, 0x17
        /*005a*/ 	.short	(.L_36 - .L_35)
.L_35:
        /*005c*/ 	.word	0x00000000
        /*0060*/ 	.short	0x0002
        /*0062*/ 	.short	0x0010
        /*0064*/ 	.byte	0x00, 0xf5, 0x21, 0x00


	//----- nvinfo : EIATTR_KPARAM_INFO
	.align		4
.L_36:
        /*0068*/ 	.byte	0x04, 0x17
        /*006a*/ 	.short	(.L_38 - .L_37)
.L_37:
        /*006c*/ 	.word	0x00000000
        /*0070*/ 	.short	0x0001
        /*0072*/ 	.short	0x0008
        /*0074*/ 	.byte	0x00, 0xf5, 0x21, 0x00


	//----- nvinfo : EIATTR_KPARAM_INFO
	.align		4
.L_38:
        /*0078*/ 	.byte	0x04, 0x17
        /*007a*/ 	.short	(.L_40 - .L_39)
.L_39:
        /*007c*/ 	.word	0x00000000
        /*0080*/ 	.short	0x0000
        /*0082*/ 	.short	0x0000
        /*0084*/ 	.byte	0x00, 0xf5, 0x21, 0x00


	//----- nvinfo : EIATTR_SPARSE_MMA_MASK
	.align		4
.L_40:
        /*0088*/ 	.byte	0x03, 0x50
        /*008a*/ 	.short	0x0000


	//----- nvinfo : EIATTR_MAXREG_COUNT
	.align		4
        /*008c*/ 	.byte	0x03, 0x1b
        /*008e*/ 	.short	0x00ff


	//----- nvinfo : EIATTR_MERCURY_ISA_VERSION
	.align		4
        /*0090*/ 	.byte	0x03, 0x5f
        /*0092*/ 	.short	0x0101


	//----- nvinfo : EIATTR_VRC_CTA_INIT_COUNT
	.align		4
        /*0094*/ 	.byte	0x02, 0x4a
	.zero		1
	.zero		1


	//----- nvinfo : EIATTR_EXIT_INSTR_OFFSETS
	.align		4
        /*0098*/ 	.byte	0x04, 0x1c
        /*009a*/ 	.short	(.L_42 - .L_41)


	//   ....[0]....
.L_41:
        /*009c*/ 	.word	0x00000280


	//----- nvinfo : EIATTR_CRS_STACK_SIZE
	.align		4
.L_42:
        /*00a0*/ 	.byte	0x04, 0x1e
        /*00a2*/ 	.short	(.L_44 - .L_43)
.L_43:
        /*00a4*/ 	.word	0x00000000


	//----- nvinfo : EIATTR_CBANK_PARAM_SIZE
	.align		4
.L_44:
        /*00a8*/ 	.byte	0x03, 0x19
        /*00aa*/ 	.short	0x0034


	//----- nvinfo : EIATTR_PARAM_CBANK
	.align		4
        /*00ac*/ 	.byte	0x04, 0x0a
        /*00ae*/ 	.short	(.L_46 - .L_45)
	.align		4
.L_45:
        /*00b0*/ 	.word	index@(.nv.constant0._Z14runMetricOnGPUIfEvPFT_PS0_S1_S1_jjjjfjjES1_S1_S1_S1_fjj)
        /*00b4*/ 	.short	0x0380
        /*00b6*/ 	.short	0x0034


	//----- nvinfo : EIATTR_SW_WAR
	.align		4
.L_46:
        /*00b8*/ 	.byte	0x04, 0x36
        /*00ba*/ 	.short	(.L_48 - .L_47)
.L_47:
        /*00bc*/ 	.word	0x00000008
.L_48:


//--------------------- .nv.info._Z26descriptiveIntersectionGPUPfS_ --------------------------
	.section	.nv.info._Z26descriptiveIntersectionGPUPfS_,"",@"SHT_CUDA_INFO"
	.sectionflags	@""
	.align	4


	//----- nvinfo : EIATTR_CUDA_API_VERSION
	.align		4
        /*0000*/ 	.byte	0x04, 0x37
        /*0002*/ 	.short	(.L_50 - .L_49)
.L_49:
        /*0004*/ 	.word	0x00000082


	//----- nvinfo : EIATTR_KPARAM_INFO
	.align		4
.L_50:
        /*0008*/ 	.byte	0x04, 0x17
        /*000a*/ 	.short	(.L_52 - .L_51)
.L_51:
        /*000c*/ 	.word	0x00000000
        /*0010*/ 	.short	0x0001
        /*0012*/ 	.short	0x0008
        /*0014*/ 	.byte	0x00, 0xf5, 0x21, 0x00


	//----- nvinfo : EIATTR_KPARAM_INFO
	.align		4
.L_52:
        /*0018*/ 	.byte	0x04, 0x17
        /*001a*/ 	.short	(.L_54 - .L_53)
.L_53:
        /*001c*/ 	.word	0x00000000
        /*0020*/ 	.short	0x0000
        /*0022*/ 	.short	0x0000
        /*0024*/ 	.byte	0x00, 0xf5, 0x21, 0x00


	//----- nvinfo : EIATTR_SPARSE_MMA_MASK
	.align		4
.L_54:
        /*0028*/ 	.byte	0x03, 0x50
        /*002a*/ 	.short	0x0000


	//----- nvinfo : EIATTR_MAXREG_COUNT
	.align		4
        /*002c*/ 	.byte	0x03, 0x1b
        /*002e*/ 	.short	0x00ff


	//----- nvinfo : EIATTR_MERCURY_ISA_VERSION
	.align		4
        /*0030*/ 	.byte	0x03, 0x5f
        /*0032*/ 	.short	0x0101


	//----- nvinfo : EIATTR_VRC_CTA_INIT_COUNT
	.align		4
        /*0034*/ 	.byte	0x02, 0x4a
	.zero		1
	.zero		1


	//----- nvinfo : EIATTR_EXIT_INSTR_OFFSETS
	.align		4
        /*0038*/ 	.byte	0x04, 0x1c
        /*003a*/ 	.short	(.L_56 - .L_55)


	//   ....[0]....
.L_55:
        /*003c*/ 	.word	0x00000010


	//----- nvinfo : EIATTR_CBANK_PARAM_SIZE
	.align		4
.L_56:
        /*0040*/ 	.byte	0x03, 0x19
        /*0042*/ 	.short	0x0010


	//----- nvinfo : EIATTR_PARAM_CBANK
	.align		4
        /*0044*/ 	.byte	0x04, 0x0a
        /*0046*/ 	.short	(.L_58 - .L_57)
	.align		4
.L_57:
        /*0048*/ 	.word	index@(.nv.constant0._Z26descriptiveIntersectionGPUPfS_)
        /*004c*/ 	.short	0x0380
        /*004e*/ 	.short	0x0010


	//----- nvinfo : EIATTR_SW_WAR
	.align		4
.L_58:
        /*0050*/ 	.byte	0x04, 0x36
        /*0052*/ 	.short	(.L_60 - .L_59)
.L_59:
        /*0054*/ 	.word	0x00000008
.L_60:


//--------------------- .nv.info._Z23setDifferenceOfFamiliesPfS_S_jjf --------------------------
	.section	.nv.info._Z23setDifferenceOfFamiliesPfS_S_jjf,"",@"SHT_CUDA_INFO"
	.sectionflags	@""
	.align	4


	//----- nvinfo : EIATTR_CUDA_API_VERSION
	.align		4
        /*0000*/ 	.byte	0x04, 0x37
        /*0002*/ 	.short	(.L_62 - .L_61)
.L_61:
        /*0004*/ 	.word	0x00000082


	//----- nvinfo : EIATTR_KPARAM_INFO
	.align		4
.L_62:
        /*0008*/ 	.byte	0x04, 0x17
        /*000a*/ 	.short	(.L_64 - .L_63)
.L_63:
        /*000c*/ 	.word	0x00000000
        /*0010*/ 	.short	0x0005
        /*0012*/ 	.short	0x0020
        /*0014*/ 	.byte	0x00, 0xf0, 0x11, 0x00


	//----- nvinfo : EIATTR_KPARAM_INFO
	.align		4
.L_64:
        /*0018*/ 	.byte	0x04, 0x17
        /*001a*/ 	.short	(.L_66 - .L_65)
.L_65:
        /*001c*/ 	.word	0x00000000
        /*0020*/ 	.short	0x0004
        /*0022*/ 	.short	0x001c
        /*0024*/ 	.byte	0x00, 0xf0, 0x11, 0x00


	//----- nvinfo : EIATTR_KPARAM_INFO
	.align		4
.L_66:
        /*0028*/ 	.byte	0x04, 0x17
        /*002a*/ 	.short	(.L_68 - .L_67)
.L_67:
        /*002c*/ 	.word	0x00000000
        /*0030*/ 	.short	0x0003
        /*0032*/ 	.short	0x0018
        /*0034*/ 	.byte	0x00, 0xf0, 0x11, 0x00


	//----- nvinfo : EIATTR_KPARAM_INFO
	.align		4
.L_68:
        /*0038*/ 	.byte	0x04, 0x17
        /*003a*/ 	.short	(.L_70 - .L_69)
.L_69:
        /*003c*/ 	.word	0x00000000
        /*0040*/ 	.short	0x0002
        /*0042*/ 	.short	0x0010
        /*0044*/ 	.byte	0x00, 0xf5, 0x21, 0x00


	//----- nvinfo : EIATTR_KPARAM_INFO
	.align		4
.L_70:
        /*0048*/ 	.byte	0x04, 0x17
        /*004a*/ 	.short	(.L_72 - .L_71)
.L_71:
        /*004c*/ 	.word	0x00000000
        /*0050*/ 	.short	0x0001
        /*0052*/ 	.short	0x0008
        /*0054*/ 	.byte	0x00, 0xf5, 0x21, 0x00


	//----- nvinfo : EIATTR_KPARAM_INFO
	.align		4
.L_72:
        /*0058*/ 	.byte	0x04, 0x17
        /*005a*/ 	.short	(.L_74 - .L_73)
.L_73:
        /*005c*/ 	.word	0x00000000
        /*0060*/ 	.short	0x0000
        /*0062*/ 	.short	0x0000
        /*0064*/ 	.byte	0x00, 0xf5, 0x21, 0x00


	//----- nvinfo : EIATTR_SPARSE_MMA_MASK
	.align		4
.L_74:
        /*0068*/ 	.byte	0x03, 0x50
        /*006a*/ 	.short	0x0000


	//----- nvinfo : EIATTR_MAXREG_COUNT
	.align		4
        /*006c*/ 	.byte	0x03, 0x1b
        /*006e*/ 	.short	0x00ff


	//----- nvinfo : EIATTR_EXTERNS
	.align		4
        /*0070*/ 	.byte	0x04, 0x0f
        /*0072*/ 	.short	(.L_76 - .L_75)


	//   ....[0]....
	.align		4
.L_75:
        /*0074*/ 	.word	index@(malloc)


	//----- nvinfo : EIATTR_MERCURY_ISA_VERSION
	.align		4
.L_76:
        /*0078*/ 	.byte	0x03, 0x5f
        /*007a*/ 	.short	0x0101


	//----- nvinfo : EIATTR_VRC_CTA_INIT_COUNT
	.align		4
        /*007c*/ 	.byte	0x02, 0x4a
	.zero		1
	.zero		1


	//----- nvinfo : EIATTR_SYSCALL_OFFSETS
	.align		4
        /*0080*/ 	.byte	0x04, 0x46
        /*0082*/ 	.short	(.L_78 - .L_77)


	//   ....[0]....
.L_77:
        /*0084*/ 	.word	0x00000120


	//----- nvinfo : EIATTR_EXIT_INSTR_OFFSETS
	.align		4
.L_78:
        /*0088*/ 	.byte	0x04, 0x1c
        /*008a*/ 	.short	(.L_80 - .L_79)


	//   ....[0]....
.L_79:
        /*008c*/ 	.word	0x00000080


	//   ....[1]....
        /*0090*/ 	.word	0x00000150


	//   ....[2]....
        /*0094*/ 	.word	0x00000e90


	//   ....[3]....
        /*0098*/ 	.word	0x00001000


	//   ....[4]....
        /*009c*/ 	.word	0x00001100


	//   ....[5]....
        /*00a0*/ 	.word	0x00001180


	//   ....[6]....
        /*00a4*/ 	.word	0x00001540


	//   ....[7]....
        /*00a8*/ 	.word	0x00001730


	//   ....[8]....
        /*00ac*/ 	.word	0x00001890


	//   ....[9]....
        /*00b0*/ 	.word	0x000019a0


	//----- nvinfo : EIATTR_CRS_STACK_SIZE
	.align		4
.L_80:
        /*00b4*/ 	.byte	0x04, 0x1e
        /*00b6*/ 	.short	(.L_82 - .L_81)
.L_81:
        /*00b8*/ 	.word	0x00000000


	//----- nvinfo : EIATTR_CBANK_PARAM_SIZE
	.align		4
.L_82:
        /*00bc*/ 	.byte	0x03, 0x19
        /*00be*/ 	.short	0x0024


	//----- nvinfo : EIATTR_PARAM_CBANK
	.align		4
        /*00c0*/ 	.byte	0x04, 0x0a
        /*00c2*/ 	.short	(.L_84 - .L_83)
	.align		4
.L_83:
        /*00c4*/ 	.word	index@(.nv.constant0._Z23setDifferenceOfFamiliesPfS_S_jjf)
        /*00c8*/ 	.short	0x0380
        /*00ca*/ 	.short	0x0024


	//----- nvinfo : EIATTR_SW_WAR
	.align		4
.L_84:
        /*00cc*/ 	.byte	0x04, 0x36
        /*00ce*/ 	.short	(.L_86 - .L_85)
.L_85:
        /*00d0*/ 	.word	0x00000008
.L_86:


//--------------------- .nv.callgraph             --------------------------
	.section	.nv.callgraph,"",@"SHT_CUDA_CALLGRAPH"
	.align	4
	.sectionentsize	8
	.align		4
        /*0000*/ 	.word	0x00000000
	.align		4
        /*0004*/ 	.word	0xffffffff
	.align		4
        /*0008*/ 	.word	index@(_Z23setDifferenceOfFamiliesPfS_S_jjf)
	.align		4
        /*000c*/ 	.word	index@(malloc)
	.align		4
        /*0010*/ 	.word	0x00000000
	.align		4
        /*0014*/ 	.word	0xfffffffe
	.align		4
        /*0018*/ 	.word	0x00000000
	.align		4
        /*001c*/ 	.word	0xfffffffd
	.align		4
        /*0020*/ 	.word	0x00000000
	.align		4
        /*0024*/ 	.word	0xfffffffc


//--------------------- .nv.constant4             --------------------------
	.section	.nv.constant4,"a",@progbits
	.align	8
	.align		8
.nv.constant4:
        /*0000*/ 	.dword	_Z19p_desc_jaccard_distIfE
	.align		8
        /*0008*/ 	.dword	malloc


//--------------------- .nv.constant2._Z14runMetricOnGPUIfEvPFT_PS0_S1_S1_jjjjfjjES1_S1_S1_S1_fjj --------------------------
	.section	.nv.constant2._Z14runMetricOnGPUIfEvPFT_PS0_S1_S1_jjjjfjjES1_S1_S1_S1_fjj,"a",@progbits
	.sectionflags	@""
	.align	4
.nv.constant2._Z14runMetricOnGPUIfEvPFT_PS0_S1_S1_jjjjfjjES1_S1_S1_S1_fjj:
        /*0000*/ 	.byte	0x01, 0x00, 0x00, 0x00, 0x00, 0x00, 0x00, 0x00, 0x90, 0x02, 0x00, 0x00, 0x00, 0x00, 0x00, 0x00


//--------------------- .text._Z14runMetricOnGPUIfEvPFT_PS0_S1_S1_jjjjfjjES1_S1_S1_S1_fjj --------------------------
	.section	.text._Z14runMetricOnGPUIfEvPFT_PS0_S1_S1_jjjjfjjES1_S1_S1_S1_fjj,"ax",@progbits
	.align	128
        .global         _Z14runMetricOnGPUIfEvPFT_PS0_S1_S1_jjjjfjjES1_S1_S1_S1_fjj
        .type           _Z14runMetricOnGPUIfEvPFT_PS0_S1_S1_jjjjfjjES1_S1_S1_S1_fjj,@function
        .size           _Z14runMetricOnGPUIfEvPFT_PS0_S1_S1_jjjjfjjES1_S1_S1_S1_fjj,(.L_x_58 - _Z14runMetricOnGPUIfEvPFT_PS0_S1_S1_jjjjfjjES1_S1_S1_S1_fjj)
        .other          _Z14runMetricOnGPUIfEvPFT_PS0_S1_S1_jjjjfjjES1_S1_S1_S1_fjj,@"STO_CUDA_ENTRY STV_DEFAULT"
_Z14runMetricOnGPUIfEvPFT_PS0_S1_S1_jjjjfjjES1_S1_S1_S1_fjj:
.text._Z14runMetricOnGPUIfEvPFT_PS0_S1_S1_jjjjfjjES1_S1_S1_S1_fjj:
[----:B------:R-:W0:Y:S08]  /*0000*/  LDC R1, c[0x0][0x37c] ;  /* 0x0000df00ff017b82 */ /* 0x000e300000000800 */
[----:B------:R-:W1:Y:S01]  /*0010*/  LDC R0, c[0x0][0x3b0] ;  /* 0x0000ec00ff007b82 */ /* 0x000e620000000800 */
[----:B------:R-:W2:Y:S01]  /*0020*/  S2R R2, SR_TID.Y ;  /* 0x0000000000027919 */ /* 0x000ea20000002200 */
[----:B0-----:R-:W-:Y:S01]  /*0030*/  VIADD R1, R1, 0xfffffff8 ;  /* 0xfffffff801017836 */ /* 0x001fe20000000000 */
[----:B------:R-:W0:Y:S01]  /*0040*/  LDCU UR6, c[0x0][0x3ac] ;  /* 0x00007580ff0677ac */ /* 0x000e220008000800 */
[----:B------:R-:W-:Y:S01]  /*0050*/  HFMA2 R21, -RZ, RZ, 0, 0 ;  /* 0x00000000ff157431 */ /* 0x000fe200000001ff */
[----:B------:R-:W3:Y:S01]  /*0060*/  S2R R4, SR_TID.X ;  /* 0x0000000000047919 */ /* 0x000ee20000002100 */
[----:B------:R-:W-:Y:S01]  /*0070*/  MOV R20, 0x230 ;  /* 0x0000023000147802 */ /* 0x000fe20000000f00 */
[----:B------:R-:W4:Y:S01]  /*0080*/  LDCU.64 UR8, c[0x0][0x388] ;  /* 0x00007100ff0877ac */ /* 0x000f220008000a00 */
[----:B------:R-:W5:Y:S01]  /*0090*/  LDC R18, c[0x0][0x380] ;  /* 0x0000e000ff127b82 */ /* 0x000f620000000800 */
[----:B------:R-:W2:Y:S01]  /*00a0*/  LDCU.64 UR10, c[0x0][0x390] ;  /* 0x00007200ff0a77ac */ /* 0x000ea20008000a00 */
[----:B------:R-:W2:Y:S06]  /*00b0*/  LDCU.64 UR12, c[0x0][0x398] ;  /* 0x00007300ff0c77ac */ /* 0x000eac0008000a00 */
[----:B------:R-:W3:Y:S01]  /*00c0*/  S2UR UR4, SR_CTAID.Y ;  /* 0x00000000000479c3 */ /* 0x000ee20000002600 */
[----:B------:R-:W3:Y:S01]  /*00d0*/  LDCU.64 UR14, c[0x0][0x3a8] ;  /* 0x00007500ff0e77ac */ /* 0x000ee20008000a00 */
[----:B------:R-:W3:Y:S06]  /*00e0*/  LDCU.64 UR36, c[0x0][0x358] ;  /* 0x00006b00ff2477ac */ /* 0x000eec0008000a00 */
[----:B------:R-:W5:Y:S01]  /*00f0*/  LDC R17, c[0x0][0x364] ;  /* 0x0000d900ff117b82 */ /* 0x000f620000000800 */
[----:B-1----:R1:W-:Y:S01]  /*0100*/  STL [R1], R0 ;  /* 0x0000000001007387 */ /* 0x0023e20000100800 */
[----:B0-----:R-:W-:-:S02]  /*0110*/  IMAD R12, R0, UR6, RZ ;  /* 0x00000006000c7c24 */ /* 0x001fc4000f8e02ff */
[----:B----4-:R-:W-:Y:S02]  /*0120*/  IMAD.U32 R5, RZ, RZ, UR9 ;  /* 0x00000009ff057e24 */ /* 0x010fe4000f8e00ff */
[----:B--2---:R-:W-:Y:S02]  /*0130*/  IMAD.U32 R6, RZ, RZ, UR10 ;  /* 0x0000000aff067e24 */ /* 0x004fe4000f8e00ff */
[----:B------:R-:W0:Y:S01]  /*0140*/  S2UR UR5, SR_CTAID.X ;  /* 0x00000000000579c3 */ /* 0x000e220000002500 */
[----:B------:R-:W-:Y:S01]  /*0150*/  IMAD.U32 R7, RZ, RZ, UR11 ;  /* 0x0000000bff077e24 */ /* 0x000fe2000f8e00ff */
[----:B------:R-:W-:Y:S01]  /*0160*/  MOV R9, UR13 ;  /* 0x0000000d00097c02 */ /* 0x000fe20008000f00 */
[----:B------:R-:W-:Y:S02]  /*0170*/  IMAD.U32 R8, RZ, RZ, UR12 ;  /* 0x0000000cff087e24 */ /* 0x000fe4000f8e00ff */
[----:B---3--:R-:W-:Y:S02]  /*0180*/  IMAD.U32 R14, RZ, RZ, UR14 ;  /* 0x0000000eff0e7e24 */ /* 0x008fe4000f8e00ff */
[----:B------:R-:W-:Y:S01]  /*0190*/  IMAD.U32 R15, RZ, RZ, UR15 ;  /* 0x0000000fff0f7e24 */ /* 0x000fe2000f8e00ff */
[----:B------:R-:W0:Y:S01]  /*01a0*/  LDC R3, c[0x0][0x360] ;  /* 0x0000d800ff037b82 */ /* 0x000e220000000800 */
[----:B------:R-:W-:-:S07]  /*01b0*/  IMAD.MOV.U32 R13, RZ, RZ, R12 ;  /* 0x000000ffff0d7224 */ /* 0x000fce00078e000c */
[----:B-----5:R-:W2:Y:S01]  /*01c0*/  LDC.64 R18, c[0x2][R18] ;  /* 0x0080000012127b82 */ /* 0x020ea20000000a00 */
[----:B------:R-:W-:-:S04]  /*01d0*/  IMAD R17, R17, UR4, R2 ;  /* 0x0000000411117c24 */ /* 0x000fc8000f8e0202 */
[----:B------:R-:W-:Y:S02]  /*01e0*/  IMAD.MOV.U32 R10, RZ, RZ, R17 ;  /* 0x000000ffff0a7224 */ /* 0x000fe400078e0011 */
[----:B0-----:R-:W-:Y:S02]  /*01f0*/  IMAD R2, R3, UR5, R4 ;  /* 0x0000000503027c24 */ /* 0x001fe4000f8e0204 */
[----:B------:R-:W-:Y:S02]  /*0200*/  IMAD.U32 R4, RZ, RZ, UR8 ;  /* 0x00000008ff047e24 */ /* 0x000fe4000f8e00ff */
[----:B-1----:R-:W-:-:S07]  /*0210*/  IMAD.MOV.U32 R11, RZ, RZ, R2 ;  /* 0x000000ffff0b7224 */ /* 0x002fce00078e0002 */
[----:B--2---:R-:W-:Y:S05]  /*0220*/  CALL.REL.NOINC R18 `(_Z14runMetricOnGPUIfEvPFT_PS0_S1_S1_jjjjfjjES1_S1_S1_S1_fjj) ;  /* 0xfffffffc12747344 */ /* 0x004fea0003c3ffff */
[----:B------:R-:W0:Y:S01]  /*0230*/  LDC.64 R6, c[0x0][0x3a0] ;  /* 0x0000e800ff067b82 */ /* 0x000e220000000a00 */
[----:B------:R-:W1:Y:S02]  /*0240*/  LDCU UR4, c[0x0][0x3ac] ;  /* 0x00007580ff0477ac */ /* 0x000e640008000800 */
[----:B-1----:R-:W-:-:S04]  /*0250*/  IMAD R3, R17, UR4, R2 ;  /* 0x0000000411037c24 */ /* 0x002fc8000f8e0202 */
[----:B0-----:R-:W-:-:S05]  /*0260*/  IMAD.WIDE.U32 R2, R3, 0x4, R6 ;  /* 0x0000000403027825 */ /* 0x001fca00078e0006 */
[----:B------:R-:W-:Y:S01]  /*0270*/  STG.E desc[UR36][R2.64], R4 ;  /* 0x0000000402007986 */ /* 0x000fe2000c101924 */
[----:B------:R-:W-:Y:S05]  /*0280*/  EXIT ;  /* 0x000000000000794d */ /* 0x000fea0003800000 */
        .type           $_Z14runMetricOnGPUIfEvPFT_PS0_S1_S1_jjjjfjjES1_S1_S1_S1_fjj$_Z17desc_jaccard_distIfET_PS0_S1_S1_jjjjfjj,@function
        .size           $_Z14runMetricOnGPUIfEvPFT_PS0_S1_S1_jjjjfjjES1_S1_S1_S1_fjj$_Z17desc_jaccard_distIfET_PS0_S1_S1_jjjjfjj,($__internal_0_$__cuda_sm3x_div_rn_noftz_f32_slowpath - $_Z14runMetricOnGPUIfEvPFT_PS0_S1_S1_jjjjfjjES1_S1_S1_S1_fjj$_Z17desc_jaccard_distIfET_PS0_S1_S1_jjjjfjj)
$_Z14runMetricOnGPUIfEvPFT_PS0_S1_S1_jjjjfjjES1_S1_S1_S1_fjj$_Z17desc_jaccard_distIfET_PS0_S1_S1_jjjjfjj:
[----:B------:R-:W-:-:S05]  /*0290*/  VIADD R1, R1, 0xffffffc8 ;  /* 0xffffffc801017836 */ /* 0x000fca0000000000 */
[----:B------:R-:W-:Y:S04]  /*02a0*/  STL [R1+0x34], R31 ;  /* 0x0000341f01007387 */ /* 0x000fe80000100800 */
        /* <DEDUP_REMOVED lines=10> */
[----:B------:R0:W-:Y:S04]  /*0350*/  STL [R1], R2 ;  /* 0x0000000201007387 */ /* 0x0001e80000100800 */
[----:B------:R1:W-:Y:S04]  /*0360*/  STL [R1+0x8], R17 ;  /* 0x0000081101007387 */ /* 0x0003e80000100800 */
[----:B------:R2:W-:Y:S01]  /*0370*/  STL [R1+0x4], R16 ;  /* 0x0000041001007387 */ /* 0x0005e20000100800 */
[----:B0-----:R-:W0:Y:S05]  /*0380*/  BMOV.32.CLEAR R2, B6 ;  /* 0x0000000006027355 */ /* 0x001e2a0000100000 */
[----:B-1----:R-:W-:-:S02]  /*0390*/  IMAD.MOV.U32 R17, RZ, RZ, R9 ;  /* 0x000000ffff117224 */ /* 0x002fc400078e0009 */
[----:B------:R-:W-:Y:S02]  /*03a0*/  IMAD.MOV.U32 R9, RZ, RZ, R5 ;  /* 0x000000ffff097224 */ /* 0x000fe400078e0005 */
[----:B--2---:R-:W-:Y:S02]  /*03b0*/  IMAD.MOV.U32 R16, RZ, RZ, R8 ;  /* 0x000000ffff107224 */ /* 0x004fe400078e0008 */
[----:B------:R-:W-:Y:S01]  /*03c0*/  IMAD.MOV.U32 R8, RZ, RZ, R4 ;  /* 0x000000ffff087224 */ /* 0x000fe200078e0004 */
[----:B------:R-:W2:Y:S01]  /*03d0*/  LDL R3, [R1+0x38] ;  /* 0x0000380001037983 */ /* 0x000ea20000100800 */
[----:B------:R-:W1:Y:S01]  /*03e0*/  LDC.64 R18, c[0x0][0x358] ;  /* 0x0000d600ff127b82 */ /* 0x000e620000000a00 */
[----:B------:R-:W-:Y:S01]  /*03f0*/  ISETP.NE.AND P2, PT, R12, RZ, PT ;  /* 0x000000ff0c00720c */ /* 0x000fe20003f45270 */
[----:B------:R-:W-:Y:S01]  /*0400*/  BSSY.RECONVERGENT B0, `(.L_x_0) ;  /* 0x0000014000007945 */ /* 0x000fe20003800200 */
[----:B------:R-:W-:Y:S01]  /*0410*/  LEA R0, R10, R11, 0x1 ;  /* 0x0000000b0a007211 */ /* 0x000fe200078e08ff */
[----:B------:R-:W-:Y:S01]  /*0420*/  IMAD.MOV.U32 R4, RZ, RZ, RZ ;  /* 0x000000ffff047224 */ /* 0x000fe200078e00ff */
[----:B------:R-:W-:-:S02]  /*0430*/  ISETP.NE.AND P1, PT, R12, RZ, PT ;  /* 0x000000ff0c00720c */ /* 0x000fc40003f25270 */
[----:B------:R-:W-:Y:S01]  /*0440*/  ISETP.NE.AND P0, PT, R13, RZ, PT ;  /* 0x000000ff0d00720c */ /* 0x000fe20003f05270 */
[----:B------:R-:W-:-:S04]  /*0450*/  IMAD R0, R0, R15, RZ ;  /* 0x0000000f00007224 */ /* 0x000fc800078e02ff */
[C---:B--2---:R-:W-:Y:S02]  /*0460*/  IMAD R0, R3.reuse, R0, RZ ;  /* 0x0000000003007224 */ /* 0x044fe400078e02ff */
[----:B------:R-:W-:Y:S01]  /*0470*/  IMAD R3, R3, R15, RZ ;  /* 0x0000000f03037224 */ /* 0x000fe200078e02ff */
[----:B01----:R-:W-:Y:S06]  /*0480*/  @!P2 BRA `(.L_x_1) ;  /* 0x00000000002ca947 */ /* 0x003fec0003800000 */
[----:B------:R-:W-:-:S07]  /*0490*/  CS2R R4, SRZ ;  /* 0x0000000000047805 */ /* 0x000fce000001ff00 */
.L_x_2:
[----:B------:R-:W-:Y:S01]  /*04a0*/  R2UR UR4, R18 ;  /* 0x00000000120472ca */ /* 0x000fe200000e0000 */
[----:B------:R-:W-:Y:S01]  /*04b0*/  IMAD.IADD R23, R0, 0x1, R5 ;  /* 0x0000000100177824 */ /* 0x000fe200078e0205 */
[----:B------:R-:W-:-:S03]  /*04c0*/  R2UR UR5, R19 ;  /* 0x00000000130572ca */ /* 0x000fc600000e0000 */
[----:B------:R-:W-:-:S10]  /*04d0*/  IMAD.WIDE.U32 R22, R23, 0x4, R16 ;  /* 0x0000000417167825 */ /* 0x000fd400078e0010 */
[----:B------:R-:W2:Y:S01]  /*04e0*/  LD.E R23, desc[UR4][R22.64] ;  /* 0x0000000416177980 */ /* 0x000ea2000c101900 */
[----:B------:R-:W-:-:S05]  /*04f0*/  IMAD.IADD R5, R5, 0x1, R15 ;  /* 0x0000000105057824 */ /* 0x000fca00078e020f */
[----:B------:R-:W-:Y:S02]  /*0500*/  ISETP.GE.U32.AND P3, PT, R5, R12, PT ;  /* 0x0000000c0500720c */ /* 0x000fe40003f66070 */
[----:B--2---:R-:W-:-:S13]  /*0510*/  FSETP.NEU.AND P2, PT, R23, R14, PT ;  /* 0x0000000e1700720b */ /* 0x004fda0003f4d000 */
[----:B------:R-:W-:Y:S01]  /*0520*/  @P2 FADD R4, R4, 1 ;  /* 0x3f80000004042421 */ /* 0x000fe20000000000 */
[----:B------:R-:W-:Y:S06]  /*0530*/  @!P3 BRA `(.L_x_2) ;  /* 0xfffffffc00d8b947 */ /* 0x000fec000383ffff */
.L_x_1:
[----:B------:R-:W-:Y:S05]  /*0540*/  BSYNC.RECONVERGENT B0 ;  /* 0x0000000000007941 */ /* 0x000fea0003800200 */
.L_x_0:
[----:B------:R-:W-:Y:S01]  /*0550*/  BSSY.RECONVERGENT B0, `(.L_x_3) ;  /* 0x0000010000007945 */ /* 0x000fe20003800200 */
[----:B------:R-:W-:Y:S02]  /*0560*/  IMAD.MOV.U32 R5, RZ, RZ, RZ ;  /* 0x000000ffff057224 */ /* 0x000fe400078e00ff */
[----:B------:R-:W-:Y:S01]  /*0570*/  IMAD R27, R10, R3, RZ ;  /* 0x000000030a1b7224 */ /* 0x000fe200078e02ff */
[----:B------:R-:W-:Y:S06]  /*0580*/  @!P1 BRA `(.L_x_4) ;  /* 0x0000000000309947 */ /* 0x000fec0003800000 */
[----:B------:R-:W-:Y:S01]  /*0590*/  IMAD.MOV.U32 R5, RZ, RZ, RZ ;  /* 0x000000ffff057224 */ /* 0x000fe200078e00ff */
[----:B------:R-:W-:-:S07]  /*05a0*/  MOV R0, RZ ;  /* 0x000000ff00007202 */ /* 0x000fce0000000f00 */
.L_x_5:
        /* <DEDUP_REMOVED lines=10> */
.L_x_4:
[----:B------:R-:W-:Y:S05]  /*0650*/  BSYNC.RECONVERGENT B0 ;  /* 0x0000000000007941 */ /* 0x000fea0003800200 */
.L_x_3:
[----:B------:R-:W-:Y:S01]  /*0660*/  BSSY.RECONVERGENT B0, `(.L_x_6) ;  /* 0x000003a000007945 */ /* 0x000fe20003800200 */
[----:B------:R-:W-:-:S03]  /*0670*/  IMAD R29, R11, R3, RZ ;  /* 0x000000030b1d7224 */ /* 0x000fc600078e02ff */
[----:B------:R-:W-:Y:S05]  /*0680*/  @!P0 BRA `(.L_x_7) ;  /* 0x0000000000dc8947 */ /* 0x000fea0003800000 */
[----:B------:R-:W-:-:S07]  /*0690*/  IMAD.MOV.U32 R0, RZ, RZ, RZ ;  /* 0x000000ffff007224 */ /* 0x000fce00078e00ff */
.L_x_18:
[----:B------:R-:W-:Y:S01]  /*06a0*/  R2UR UR4, R18 ;  /* 0x00000000120472ca */ /* 0x000fe200000e0000 */
[----:B------:R-:W-:Y:S01]  /*06b0*/  IMAD.IADD R31, R29, 0x1, R0 ;  /* 0x000000011d1f7824 */ /* 0x000fe200078e0200 */
[----:B------:R-:W-:-:S03]  /*06c0*/  R2UR UR5, R19 ;  /* 0x00000000130572ca */ /* 0x000fc600000e0000 */
[----:B------:R-:W-:-:S10]  /*06d0*/  IMAD.WIDE.U32 R10, R31, 0x4, R6 ;  /* 0x000000041f0a7825 */ /* 0x000fd400078e0006 */
[----:B------:R-:W2:Y:S01]  /*06e0*/  LD.E R11, desc[UR4][R10.64] ;  /* 0x000000040a0b7980 */ /* 0x000ea2000c101900 */
[----:B------:R-:W-:Y:S01]  /*06f0*/  IMAD.IADD R0, R0, 0x1, R15 ;  /* 0x0000000100007824 */ /* 0x000fe200078e020f */
[----:B------:R-:W-:Y:S04]  /*0700*/  BSSY.RECONVERGENT B1, `(.L_x_8) ;  /* 0x000002e000017945 */ /* 0x000fe80003800200 */
[----:B------:R-:W-:Y:S02]  /*0710*/  ISETP.GE.U32.AND P0, PT, R0, R13, PT ;  /* 0x0000000d0000720c */ /* 0x000fe40003f06070 */
[----:B--2---:R-:W-:-:S13]  /*0720*/  FSETP.NEU.AND P1, PT, R11, R14, PT ;  /* 0x0000000e0b00720b */ /* 0x004fda0003f2d000 */
[----:B------:R-:W-:Y:S05]  /*0730*/  @!P1 BRA `(.L_x_9) ;  /* 0x0000000000a89947 */ /* 0x000fea0003800000 */
[----:B------:R-:W-:Y:S01]  /*0740*/  ISETP.NE.AND P2, PT, R12, RZ, PT ;  /* 0x000000ff0c00720c */ /* 0x000fe20003f45270 */
[----:B------:R-:W-:Y:S01]  /*0750*/  BSSY.RECONVERGENT B2, `(.L_x_10) ;  /* 0x0000027000027945 */ /* 0x000fe20003800200 */
[----:B------:R-:W-:-:S11]  /*0760*/  PLOP3.LUT P1, PT, PT, PT, PT, 0x8, 0x80 ;  /* 0x000000000080781c */ /* 0x000fd60003f2e170 */
[----:B------:R-:W-:Y:S05]  /*0770*/  @!P2 BRA `(.L_x_11) ;  /* 0x000000000090a947 */ /* 0x000fea0003800000 */
[----:B------:R-:W-:Y:S01]  /*0780*/  HFMA2 R3, -RZ, RZ, 0, 5.9604644775390625e-08 ;  /* 0x00000001ff037431 */ /* 0x000fe200000001ff */
[----:B------:R-:W-:Y:S01]  /*0790*/  BSSY.RECONVERGENT B3, `(.L_x_12) ;  /* 0x0000021000037945 */ /* 0x000fe20003800200 */
[----:B------:R-:W-:-:S07]  /*07a0*/  IMAD.MOV.U32 R22, RZ, RZ, RZ ;  /* 0x000000ffff167224 */ /* 0x000fce00078e00ff */
.L_x_17:
[----:B------:R-:W-:Y:S01]  /*07b0*/  ISETP.NE.AND P1, PT, R15, RZ, PT ;  /* 0x000000ff0f00720c */ /* 0x000fe20003f25270 */
[----:B------:R-:W-:Y:S01]  /*07c0*/  BSSY.RECONVERGENT B4, `(.L_x_13) ;  /* 0x0000018000047945 */ /* 0x000fe20003800200 */
[----:B------:R-:W-:-:S11]  /*07d0*/  PRMT R10, RZ, 0x7610, R10 ;  /* 0x00007610ff0a7816 */ /* 0x000fd6000000000a */
[----:B------:R-:W-:Y:S05]  /*07e0*/  @!P1 BRA `(.L_x_14) ;  /* 0x0000000000549947 */ /* 0x000fea0003800000 */
[----:B------:R-:W-:Y:S01]  /*07f0*/  BSSY.RECONVERGENT B5, `(.L_x_15) ;  /* 0x0000012000057945 */ /* 0x000fe20003800200 */
[----:B------:R-:W-:Y:S02]  /*0800*/  IMAD.IADD R23, R27, 0x1, R22 ;  /* 0x000000011b177824 */ /* 0x000fe400078e0216 */
[----:B------:R-:W-:Y:S02]  /*0810*/  IMAD.MOV.U32 R24, RZ, RZ, RZ ;  /* 0x000000ffff187224 */ /* 0x000fe400078e00ff */
[----:B------:R-:W-:-:S07]  /*0820*/  IMAD.MOV.U32 R25, RZ, RZ, R31 ;  /* 0x000000ffff197224 */ /* 0x000fce00078e001f */
.L_x_16:
[C---:B------:R-:W-:Y:S01]  /*0830*/  R2UR UR4, R18.reuse ;  /* 0x00000000120472ca */ /* 0x040fe200000e0000 */
[----:B------:R-:W-:Y:S01]  /*0840*/  IMAD.WIDE.U32 R10, R25, 0x4, R6 ;  /* 0x00000004190a7825 */ /* 0x000fe200078e0006 */
[----:B------:R-:W-:Y:S02]  /*0850*/  R2UR UR5, R19 ;  /* 0x00000000130572ca */ /* 0x000fe400000e0000 */
[----:B------:R-:W-:Y:S01]  /*0860*/  R2UR UR6, R18 ;  /* 0x00000000120672ca */ /* 0x000fe200000e0000 */
[----:B------:R-:W-:Y:S01]  /*0870*/  IMAD.WIDE.U32 R16, R23, 0x4, R8 ;  /* 0x0000000417107825 */ /* 0x000fe200078e0008 */
[----:B------:R-:W-:-:S09]  /*0880*/  R2UR UR7, R19 ;  /* 0x00000000130772ca */ /* 0x000fd200000e0000 */
[----:B------:R-:W2:Y:S04]  /*0890*/  LD.E R10, desc[UR4][R10.64] ;  /* 0x000000040a0a7980 */ /* 0x000ea8000c101900 */
[----:B------:R-:W2:Y:S01]  /*08a0*/  LD.E R17, desc[UR6][R16.64] ;  /* 0x0000000610117980 */ /* 0x000ea2000c101900 */
[----:B------:R-:W-:Y:S01]  /*08b0*/  VIADD R24, R24, 0x1 ;  /* 0x0000000118187836 */ /* 0x000fe20000000000 */
[----:B------:R-:W-:Y:S01]  /*08c0*/  IADD3 R23, PT, PT, R23, 0x1, RZ ;  /* 0x0000000117177810 */ /* 0x000fe20007ffe0ff */
[----:B------:R-:W-:-:S03]  /*08d0*/  VIADD R25, R25, 0x1 ;  /* 0x0000000119197836 */ /* 0x000fc60000000000 */
[----:B------:R-:W-:Y:S02]  /*08e0*/  ISETP.LT.U32.AND P2, PT, R24, R15, PT ;  /* 0x0000000f1800720c */ /* 0x000fe40003f41070 */
[----:B--2---:R-:W-:-:S13]  /*08f0*/  FSETP.NEU.AND P1, PT, R10, R17, PT ;  /* 0x000000110a00720b */ /* 0x004fda0003f2d000 */
[----:B------:R-:W-:Y:S05]  /*0900*/  @!P1 BRA P2, `(.L_x_16) ;  /* 0xfffffffc00c89947 */ /* 0x000fea000103ffff */
[----:B------:R-:W-:Y:S05]  /*0910*/  BSYNC.RECONVERGENT B5 ;  /* 0x0000000000057941 */ /* 0x000fea0003800200 */
.L_x_15:
[----:B------:R-:W-:-:S04]  /*0920*/  SEL R3, R3, RZ, P1 ;  /* 0x000000ff03037207 */ /* 0x000fc80000800000 */
[----:B------:R-:W-:-:S07]  /*0930*/  PRMT R10, R3, 0x7610, R10 ;  /* 0x00007610030a7816 */ /* 0x000fce000000000a */
.L_x_14:
[----:B------:R-:W-:Y:S05]  /*0940*/  BSYNC.RECONVERGENT B4 ;  /* 0x0000000000047941 */ /* 0x000fea0003800200 */
.L_x_13:
[----:B------:R-:W-:Y:S01]  /*0950*/  IMAD.IADD R22, R22, 0x1, R15 ;  /* 0x0000000116167824 */ /* 0x000fe200078e020f */
[C---:B------:R-:W-:Y:S02]  /*0960*/  LOP3.LUT P1, R11, R10.reuse, 0xff, RZ, 0xc0, !PT ;  /* 0x000000ff0a0b7812 */ /* 0x040fe4000782c0ff */
[----:B------:R-:W-:Y:S02]  /*0970*/  PRMT R3, R10, 0x7610, R3 ;  /* 0x000076100a037816 */ /* 0x000fe40000000003 */
[----:B------:R-:W-:-:S13]  /*0980*/  ISETP.LT.U32.AND P2, PT, R22, R12, PT ;  /* 0x0000000c1600720c */ /* 0x000fda0003f41070 */
[----:B------:R-:W-:Y:S05]  /*0990*/  @P1 BRA P2, `(.L_x_17) ;  /* 0xfffffffc00841947 */ /* 0x000fea000103ffff */
[----:B------:R-:W-:Y:S05]  /*09a0*/  BSYNC.RECONVERGENT B3 ;  /* 0x0000000000037941 */ /* 0x000fea0003800200 */
.L_x_12:
[----:B------:R-:W-:-:S13]  /*09b0*/  ISETP.EQ.AND P1, PT, R11, RZ, PT ;  /* 0x000000ff0b00720c */ /* 0x000fda0003f22270 */
.L_x_11:
[----:B------:R-:W-:Y:S05]  /*09c0*/  BSYNC.RECONVERGENT B2 ;  /* 0x0000000000027941 */ /* 0x000fea0003800200 */
.L_x_10:
[----:B------:R-:W-:-:S07]  /*09d0*/  @!P1 FADD R5, R5, 1 ;  /* 0x3f80000005059421 */ /* 0x000fce0000000000 */
.L_x_9:
[----:B------:R-:W-:Y:S05]  /*09e0*/  BSYNC.RECONVERGENT B1 ;  /* 0x0000000000017941 */ /* 0x000fea0003800200 */
.L_x_8:
[----:B------:R-:W-:Y:S05]  /*09f0*/  @!P0 BRA `(.L_x_18) ;  /* 0xfffffffc00288947 */ /* 0x000fea000383ffff */
.L_x_7:
[----:B------:R-:W-:Y:S05]  /*0a00*/  BSYNC.RECONVERGENT B0 ;  /* 0x0000000000007941 */ /* 0x000fea0003800200 */
.L_x_6:
[----:B------:R-:W0:Y:S01]  /*0a10*/  MUFU.RCP R0, R5 ;  /* 0x0000000500007308 */ /* 0x000e220000001000 */
[----:B------:R-:W-:Y:S07]  /*0a20*/  BSSY.RECONVERGENT B6, `(.L_x_19) ;  /* 0x000000c000067945 */ /* 0x000fee0003800200 */
[----:B------:R-:W1:Y:S01]  /*0a30*/  FCHK P0, R4, R5 ;  /* 0x0000000504007302 */ /* 0x000e620000000000 */
[----:B0-----:R-:W-:-:S04]  /*0a40*/  FFMA R3, R0, -R5, 1 ;  /* 0x3f80000000037423 */ /* 0x001fc80000000805 */
[----:B------:R-:W-:-:S04]  /*0a50*/  FFMA R3, R0, R3, R0 ;  /* 0x0000000300037223 */ /* 0x000fc80000000000 */
[----:B------:R-:W-:-:S04]  /*0a60*/  FFMA R7, R3, R4, RZ ;  /* 0x0000000403077223 */ /* 0x000fc800000000ff */
[----:B------:R-:W-:-:S04]  /*0a70*/  FFMA R0, R7, -R5, R4 ;  /* 0x8000000507007223 */ /* 0x000fc80000000004 */
[----:B------:R-:W-:Y:S01]  /*0a80*/  FFMA R3, R3, R0, R7 ;  /* 0x0000000003037223 */ /* 0x000fe20000000007 */
[----:B-1----:R-:W-:Y:S06]  /*0a90*/  @!P0 BRA `(.L_x_20) ;  /* 0x0000000000108947 */ /* 0x002fec0003800000 */
[----:B------:R-:W-:Y:S01]  /*0aa0*/  MOV R20, 0xad0 ;  /* 0x00000ad000147802 */ /* 0x000fe20000000f00 */
[----:B------:R-:W-:-:S07]  /*0ab0*/  IMAD.MOV.U32 R21, RZ, RZ, 0x0 ;  /* 0x00000000ff157424 */ /* 0x000fce00078e00ff */
[----:B------:R-:W-:Y:S05]  /*0ac0*/  CALL.REL.NOINC `($__internal_0_$__cuda_sm3x_div_rn_noftz_f32_slowpath) ;  /* 0x0000000000507944 */ /* 0x000fea0003c00000 */
[----:B------:R-:W-:-:S07]  /*0ad0*/  IMAD.MOV.U32 R3, RZ, RZ, R4 ;  /* 0x000000ffff037224 */ /* 0x000fce00078e0004 */
.L_x_20:
[----:B------:R-:W-:Y:S05]  /*0ae0*/  BSYNC.RECONVERGENT B6 ;  /* 0x0000000000067941 */ /* 0x000fea0003800200 */
.L_x_19:
[----:B------:R-:W2:Y:S01]  /*0af0*/  LDL R20, [R1+0x14] ;  /* 0x0000140001147983 */ /* 0x000ea20000100800 */
[----:B------:R0:W-:Y:S05]  /*0b00*/  BMOV.32 B6, R2 ;  /* 0x0000000206007356 */ /* 0x0001ea0000000000 */
[----:B------:R-:W2:Y:S01]  /*0b10*/  LDL R21, [R1+0x18] ;  /* 0x0000180001157983 */ /* 0x000ea20000100800 */
[----:B------:R-:W-:-:S03]  /*0b20*/  FADD R4, -R3, 1 ;  /* 0x3f80000003047421 */ /* 0x000fc60000000100 */
[----:B0-----:R-:W2:Y:S04]  /*0b30*/  LDL R2, [R1] ;  /* 0x0000000001027983 */ /* 0x001ea80000100800 */
[----:B------:R-:W2:Y:S04]  /*0b40*/  LDL R16, [R1+0x4] ;  /* 0x0000040001107983 */ /* 0x000ea80000100800 */
        /* <DEDUP_REMOVED lines=9> */
[----:B------:R0:W2:Y:S02]  /*0be0*/  LDL R31, [R1+0x34] ;  /* 0x00003400011f7983 */ /* 0x0000a40000100800 */
[----:B0-----:R-:W-:Y:S01]  /*0bf0*/  VIADD R1, R1, 0x38 ;  /* 0x0000003801017836 */ /* 0x001fe20000000000 */
[----:B--2---:R-:W-:Y:S06]  /*0c00*/  RET.REL.NODEC R20 `(_Z14runMetricOnGPUIfEvPFT_PS0_S1_S1_jjjjfjjES1_S1_S1_S1_fjj) ;  /* 0xfffffff014fc7950 */ /* 0x004fec0003c3ffff */
        .weak           $__internal_0_$__cuda_sm3x_div_rn_noftz_f32_slowpath
        .type           $__internal_0_$__cuda_sm3x_div_rn_noftz_f32_slowpath,@function
        .size           $__internal_0_$__cuda_sm3x_div_rn_noftz_f32_slowpath,(.L_x_58 - $__internal_0_$__cuda_sm3x_div_rn_noftz_f32_slowpath)
$__internal_0_$__cuda_sm3x_div_rn_noftz_f32_slowpath:
[----:B------:R-:W-:-:S05]  /*0c10*/  IADD3 R1, PT, PT, R1, -0x8, RZ ;  /* 0xfffffff801017810 */ /* 0x000fca0007ffe0ff */
[----:B------:R0:W-:Y:S02]  /*0c20*/  STL [R1], R2 ;  /* 0x0000000201007387 */ /* 0x0001e40000100800 */
[----:B0-----:R-:W-:Y:S01]  /*0c30*/  SHF.R.U32.HI R2, RZ, 0x17, R5 ;  /* 0x00000017ff027819 */ /* 0x001fe20000011605 */
[----:B------:R-:W-:Y:S01]  /*0c40*/  BSSY.RECONVERGENT B0, `(.L_x_21) ;  /* 0x0000062000007945 */ /* 0x000fe20003800200 */
[----:B------:R-:W-:Y:S02]  /*0c50*/  SHF.R.U32.HI R0, RZ, 0x17, R4 ;  /* 0x00000017ff007819 */ /* 0x000fe40000011604 */
[----:B------:R-:W-:Y:S02]  /*0c60*/  LOP3.LUT R8, R2, 0xff, RZ, 0xc0, !PT ;  /* 0x000000ff02087812 */ /* 0x000fe400078ec0ff */
[----:B------:R-:W-:-:S03]  /*0c70*/  LOP3.LUT R3, R0, 0xff, RZ, 0xc0, !PT ;  /* 0x000000ff00037812 */ /* 0x000fc600078ec0ff */
[----:B------:R-:W-:Y:S02]  /*0c80*/  VIADD R6, R8, 0xffffffff ;  /* 0xffffffff08067836 */ /* 0x000fe40000000000 */
[----:B------:R-:W-:-:S03]  /*0c90*/  VIADD R0, R3, 0xffffffff ;  /* 0xffffffff03007836 */ /* 0x000fc60000000000 */
[----:B------:R-:W-:-:S04]  /*0ca0*/  ISETP.GT.U32.AND P0, PT, R6, 0xfd, PT ;  /* 0x000000fd0600780c */ /* 0x000fc80003f04070 */
[----:B------:R-:W-:-:S13]  /*0cb0*/  ISETP.GT.U32.OR P0, PT, R0, 0xfd, P0 ;  /* 0x000000fd0000780c */ /* 0x000fda0000704470 */
[----:B------:R-:W-:Y:S01]  /*0cc0*/  @!P0 IMAD.MOV.U32 R2, RZ, RZ, RZ ;  /* 0x000000ffff028224 */ /* 0x000fe200078e00ff */
[----:B------:R-:W-:Y:S06]  /*0cd0*/  @!P0 BRA `(.L_x_22) ;  /* 0x00000000005c8947 */ /* 0x000fec0003800000 */
[----:B------:R-:W-:Y:S02]  /*0ce0*/  FSETP.GTU.FTZ.AND P0, PT, |R4|, +INF , PT ;  /* 0x7f8000000400780b */ /* 0x000fe40003f1c200 */
[----:B------:R-:W-:-:S04]  /*0cf0*/  FSETP.GTU.FTZ.AND P1, PT, |R5|, +INF , PT ;  /* 0x7f8000000500780b */ /* 0x000fc80003f3c200 */
[----:B------:R-:W-:-:S13]  /*0d00*/  PLOP3.LUT P0, PT, P0, P1, PT, 0xf8, 0x8f ;  /* 0x00000000008f781c */ /* 0x000fda0000703f70 */
[----:B------:R-:W-:Y:S05]  /*0d10*/  @P0 BRA `(.L_x_23) ;  /* 0x00000004004c0947 */ /* 0x000fea0003800000 */
[----:B------:R-:W-:-:S13]  /*0d20*/  LOP3.LUT P0, RZ, R5, 0x7fffffff, R4, 0xc8, !PT ;  /* 0x7fffffff05ff7812 */ /* 0x000fda000780c804 */
[----:B------:R-:W-:Y:S05]  /*0d30*/  @!P0 BRA `(.L_x_24) ;  /* 0x00000004003c8947 */ /* 0x000fea0003800000 */
[C---:B------:R-:W-:Y:S02]  /*0d40*/  FSETP.NEU.FTZ.AND P1, PT, |R4|.reuse, +INF , PT ;  /* 0x7f8000000400780b */ /* 0x040fe40003f3d200 */
[----:B------:R-:W-:Y:S02]  /*0d50*/  FSETP.NEU.FTZ.AND P2, PT, |R5|, +INF , PT ;  /* 0x7f8000000500780b */ /* 0x000fe40003f5d200 */
[----:B------:R-:W-:-:S11]  /*0d60*/  FSETP.NEU.FTZ.AND P0, PT, |R4|, +INF , PT ;  /* 0x7f8000000400780b */ /* 0x000fd60003f1d200 */
[----:B------:R-:W-:Y:S05]  /*0d70*/  @!P2 BRA !P1, `(.L_x_24) ;  /* 0x00000004002ca947 */ /* 0x000fea0004800000 */
[----:B------:R-:W-:-:S04]  /*0d80*/  LOP3.LUT P1, RZ, R4, 0x7fffffff, RZ, 0xc0, !PT ;  /* 0x7fffffff04ff7812 */ /* 0x000fc8000782c0ff */
[----:B------:R-:W-:-:S13]  /*0d90*/  PLOP3.LUT P1, PT, P2, P1, PT, 0x2f, 0xf2 ;  /* 0x0000000000f2781c */ /* 0x000fda0001722577 */
[----:B------:R-:W-:Y:S05]  /*0da0*/  @P1 BRA `(.L_x_25) ;  /* 0x0000000400181947 */ /* 0x000fea0003800000 */
[----:B------:R-:W-:-:S04]  /*0db0*/  LOP3.LUT P1, RZ, R5, 0x7fffffff, RZ, 0xc0, !PT ;  /* 0x7fffffff05ff7812 */ /* 0x000fc8000782c0ff */
[----:B------:R-:W-:-:S13]  /*0dc0*/  PLOP3.LUT P0, PT, P0, P1, PT, 0x2f, 0xf2 ;  /* 0x0000000000f2781c */ /* 0x000fda0000702577 */
[----:B------:R-:W-:Y:S05]  /*0dd0*/  @P0 BRA `(.L_x_26) ;  /* 0x0000000400000947 */ /* 0x000fea0003800000 */
[----:B------:R-:W-:Y:S02]  /*0de0*/  ISETP.GE.AND P0, PT, R0, RZ, PT ;  /* 0x000000ff0000720c */ /* 0x000fe40003f06270 */
[----:B------:R-:W-:-:S11]  /*0df0*/  ISETP.GE.AND P1, PT, R6, RZ, PT ;  /* 0x000000ff0600720c */ /* 0x000fd60003f26270 */
[----:B------:R-:W-:Y:S02]  /*0e00*/  @P0 IMAD.MOV.U32 R2, RZ, RZ, RZ ;  /* 0x000000ffff020224 */ /* 0x000fe400078e00ff */
[----:B------:R-:W-:Y:S01]  /*0e10*/  @!P0 FFMA R4, R4, 1.84467440737095516160e+19, RZ ;  /* 0x5f80000004048823 */ /* 0x000fe200000000ff */
[----:B------:R-:W-:Y:S02]  /*0e20*/  @!P0 IMAD.MOV.U32 R2, RZ, RZ, -0x40 ;  /* 0xffffffc0ff028424 */ /* 0x000fe400078e00ff */
[----:B------:R-:W-:-:S03]  /*0e30*/  @!P1 FFMA R5, R5, 1.84467440737095516160e+19, RZ ;  /* 0x5f80000005059823 */ /* 0x000fc600000000ff */
[----:B------:R-:W-:-:S07]  /*0e40*/  @!P1 IADD3 R2, PT, PT, R2, 0x40, RZ ;  /* 0x0000004002029810 */ /* 0x000fce0007ffe0ff */
.L_x_22:
[----:B------:R-:W-:Y:S01]  /*0e50*/  LEA R0, R8, 0xc0800000, 0x17 ;  /* 0xc080000008007811 */ /* 0x000fe200078eb8ff */
[----:B------:R-:W-:Y:S01]  /*0e60*/  VIADD R3, R3, 0xffffff81 ;  /* 0xffffff8103037836 */ /* 0x000fe20000000000 */
[----:B------:R-:W-:Y:S03]  /*0e70*/  BSSY.RECONVERGENT B1, `(.L_x_27) ;  /* 0x0000035000017945 */ /* 0x000fe60003800200 */
[----:B------:R-:W-:Y:S02]  /*0e80*/  IMAD.IADD R5, R5, 0x1, -R0 ;  /* 0x0000000105057824 */ /* 0x000fe400078e0a00 */
[C---:B------:R-:W-:Y:S01]  /*0e90*/  IMAD R0, R3.reuse, -0x800000, R4 ;  /* 0xff80000003007824 */ /* 0x040fe200078e0204 */
[----:B------:R-:W-:Y:S01]  /*0ea0*/  IADD3 R3, PT, PT, R3, 0x7f, -R8 ;  /* 0x0000007f03037810 */ /* 0x000fe20007ffe808 */
[----:B------:R-:W0:Y:S01]  /*0eb0*/  MUFU.RCP R6, R5 ;  /* 0x0000000500067308 */ /* 0x000e220000001000 */
[----:B------:R-:W-:-:S03]  /*0ec0*/  FADD.FTZ R7, -R5, -RZ ;  /* 0x800000ff05077221 */ /* 0x000fc60000010100 */
[----:B------:R-:W-:Y:S02]  /*0ed0*/  IMAD.IADD R3, R3, 0x1, R2 ;  /* 0x0000000103037824 */ /* 0x000fe400078e0202 */
[----:B0-----:R-:W-:-:S04]  /*0ee0*/  FFMA R9, R6, R7, 1 ;  /* 0x3f80000006097423 */ /* 0x001fc80000000007 */
[----:B------:R-:W-:-:S04]  /*0ef0*/  FFMA R11, R6, R9, R6 ;  /* 0x00000009060b7223 */ /* 0x000fc80000000006 */
[----:B------:R-:W-:-:S04]  /*0f00*/  FFMA R4, R0, R11, RZ ;  /* 0x0000000b00047223 */ /* 0x000fc800000000ff */
[----:B------:R-:W-:-:S04]  /*0f10*/  FFMA R9, R7, R4, R0 ;  /* 0x0000000407097223 */ /* 0x000fc80000000000 */
[----:B------:R-:W-:-:S04]  /*0f20*/  FFMA R6, R11, R9, R4 ;  /* 0x000000090b067223 */ /* 0x000fc80000000004 */
[----:B------:R-:W-:-:S04]  /*0f30*/  FFMA R7, R7, R6, R0 ;  /* 0x0000000607077223 */ /* 0x000fc80000000000 */
[----:B------:R-:W-:-:S05]  /*0f40*/  FFMA R4, R11, R7, R6 ;  /* 0x000000070b047223 */ /* 0x000fca0000000006 */
[----:B------:R-:W-:-:S04]  /*0f50*/  SHF.R.U32.HI R0, RZ, 0x17, R4 ;  /* 0x00000017ff007819 */ /* 0x000fc80000011604 */
[----:B------:R-:W-:-:S05]  /*0f60*/  LOP3.LUT R0, R0, 0xff, RZ, 0xc0, !PT ;  /* 0x000000ff00007812 */ /* 0x000fca00078ec0ff */
[----:B------:R-:W-:-:S04]  /*0f70*/  IMAD.IADD R8, R0, 0x1, R3 ;  /* 0x0000000100087824 */ /* 0x000fc800078e0203 */
[----:B------:R-:W-:-:S05]  /*0f80*/  VIADD R0, R8, 0xffffffff ;  /* 0xffffffff08007836 */ /* 0x000fca0000000000 */
[----:B------:R-:W-:-:S13]  /*0f90*/  ISETP.GE.U32.AND P0, PT, R0, 0xfe, PT ;  /* 0x000000fe0000780c */ /* 0x000fda0003f06070 */
[----:B------:R-:W-:Y:S05]  /*0fa0*/  @!P0 BRA `(.L_x_28) ;  /* 0x0000000000808947 */ /* 0x000fea0003800000 */
[----:B------:R-:W-:-:S13]  /*0fb0*/  ISETP.GT.AND P0, PT, R8, 0xfe, PT ;  /* 0x000000fe0800780c */ /* 0x000fda0003f04270 */
[----:B------:R-:W-:Y:S05]  /*0fc0*/  @P0 BRA `(.L_x_29) ;  /* 0x00000000006c0947 */ /* 0x000fea0003800000 */
[----:B------:R-:W-:-:S13]  /*0fd0*/  ISETP.GE.AND P0, PT, R8, 0x1, PT ;  /* 0x000000010800780c */ /* 0x000fda0003f06270 */
[----:B------:R-:W-:Y:S05]  /*0fe0*/  @P0 BRA `(.L_x_30) ;  /* 0x0000000000740947 */ /* 0x000fea0003800000 */
[----:B------:R-:W-:Y:S02]  /*0ff0*/  ISETP.GE.AND P0, PT, R8, -0x18, PT ;  /* 0xffffffe80800780c */ /* 0x000fe40003f06270 */
[----:B------:R-:W-:-:S11]  /*1000*/  LOP3.LUT R4, R4, 0x80000000, RZ, 0xc0, !PT ;  /* 0x8000000004047812 */ /* 0x000fd600078ec0ff */
[----:B------:R-:W-:Y:S05]  /*1010*/  @!P0 BRA `(.L_x_30) ;  /* 0x0000000000688947 */ /* 0x000fea0003800000 */
[CCC-:B------:R-:W-:Y:S01]  /*1020*/  FFMA.RZ R0, R11.reuse, R7.reuse, R6.reuse ;  /* 0x000000070b007223 */ /* 0x1c0fe2000000c006 */
[C---:B------:R-:W-:Y:S01]  /*1030*/  IADD3 R5, PT, PT, R8.reuse, 0x20, RZ ;  /* 0x0000002008057810 */ /* 0x040fe20007ffe0ff */
[CCC-:B------:R-:W-:Y:S01]  /*1040*/  FFMA.RM R3, R11.reuse, R7.reuse, R6.reuse ;  /* 0x000000070b037223 */ /* 0x1c0fe20000004006 */
[----:B------:R-:W-:Y:S02]  /*1050*/  ISETP.NE.AND P2, PT, R8, RZ, PT ;  /* 0x000000ff0800720c */ /* 0x000fe40003f45270 */
[----:B------:R-:W-:Y:S01]  /*1060*/  LOP3.LUT R2, R0, 0x7fffff, RZ, 0xc0, !PT ;  /* 0x007fffff00027812 */ /* 0x000fe200078ec0ff */
[----:B------:R-:W-:Y:S01]  /*1070*/  FFMA.RP R0, R11, R7, R6 ;  /* 0x000000070b007223 */ /* 0x000fe20000008006 */
[----:B------:R-:W-:Y:S01]  /*1080*/  IMAD.MOV R6, RZ, RZ, -R8 ;  /* 0x000000ffff067224 */ /* 0x000fe200078e0a08 */
[----:B------:R-:W-:Y:S02]  /*1090*/  ISETP.NE.AND P1, PT, R8, RZ, PT ;  /* 0x000000ff0800720c */ /* 0x000fe40003f25270 */
[----:B------:R-:W-:-:S02]  /*10a0*/  LOP3.LUT R2, R2, 0x800000, RZ, 0xfc, !PT ;  /* 0x0080000002027812 */ /* 0x000fc400078efcff */
[----:B------:R-:W-:Y:S02]  /*10b0*/  FSETP.NEU.FTZ.AND P0, PT, R0, R3, PT ;  /* 0x000000030000720b */ /* 0x000fe40003f1d000 */
[----:B------:R-:W-:Y:S02]  /*10c0*/  SHF.L.U32 R5, R2, R5, RZ ;  /* 0x0000000502057219 */ /* 0x000fe400000006ff */
[----:B------:R-:W-:Y:S02]  /*10d0*/  SEL R3, R6, RZ, P2 ;  /* 0x000000ff06037207 */ /* 0x000fe40001000000 */
[----:B------:R-:W-:Y:S02]  /*10e0*/  ISETP.NE.AND P1, PT, R5, RZ, P1 ;  /* 0x000000ff0500720c */ /* 0x000fe40000f25270 */
[----:B------:R-:W-:Y:S02]  /*10f0*/  SHF.R.U32.HI R3, RZ, R3, R2 ;  /* 0x00000003ff037219 */ /* 0x000fe40000011602 */
[----:B------:R-:W-:-:S02]  /*1100*/  PLOP3.LUT P0, PT, P0, P1, PT, 0xf8, 0x8f ;  /* 0x00000000008f781c */ /* 0x000fc40000703f70 */
[----:B------:R-:W-:Y:S02]  /*1110*/  SHF.R.U32.HI R5, RZ, 0x1, R3 ;  /* 0x00000001ff057819 */ /* 0x000fe40000011603 */
[----:B------:R-:W-:-:S04]  /*1120*/  SEL R0, RZ, 0x1, !P0 ;  /* 0x00000001ff007807 */ /* 0x000fc80004000000 */
[----:B------:R-:W-:-:S04]  /*1130*/  LOP3.LUT R0, R0, 0x1, R5, 0xf8, !PT ;  /* 0x0000000100007812 */ /* 0x000fc800078ef805 */
[----:B------:R-:W-:-:S05]  /*1140*/  LOP3.LUT R0, R0, R3, RZ, 0xc0, !PT ;  /* 0x0000000300007212 */ /* 0x000fca00078ec0ff */
[----:B------:R-:W-:-:S05]  /*1150*/  IMAD.IADD R5, R5, 0x1, R0 ;  /* 0x0000000105057824 */ /* 0x000fca00078e0200 */
[----:B------:R-:W-:Y:S01]  /*1160*/  LOP3.LUT R4, R5, R4, RZ, 0xfc, !PT ;  /* 0x0000000405047212 */ /* 0x000fe200078efcff */
[----:B------:R-:W-:Y:S06]  /*1170*/  BRA `(.L_x_30) ;  /* 0x0000000000107947 */ /* 0x000fec0003800000 */
.L_x_29:
[----:B------:R-:W-:-:S04]  /*1180*/  LOP3.LUT R4, R4, 0x80000000, RZ, 0xc0, !PT ;  /* 0x8000000004047812 */ /* 0x000fc800078ec0ff */
[----:B------:R-:W-:Y:S01]  /*1190*/  LOP3.LUT R4, R4, 0x7f800000, RZ, 0xfc, !PT ;  /* 0x7f80000004047812 */ /* 0x000fe200078efcff */
[----:B------:R-:W-:Y:S06]  /*11a0*/  BRA `(.L_x_30) ;  /* 0x0000000000047947 */ /* 0x000fec0003800000 */
.L_x_28:
[----:B------:R-:W-:-:S07]  /*11b0*/  IMAD R4, R3, 0x800000, R4 ;  /* 0x0080000003047824 */ /* 0x000fce00078e0204 */
.L_x_30:
[----:B------:R-:W-:Y:S05]  /*11c0*/  BSYNC.RECONVERGENT B1 ;  /* 0x0000000000017941 */ /* 0x000fea0003800200 */
.L_x_27:
[----:B------:R-:W-:Y:S05]  /*11d0*/  BRA `(.L_x_31) ;  /* 0x0000000000207947 */ /* 0x000fea0003800000 */
.L_x_26:
[----:B------:R-:W-:-:S04]  /*11e0*/  LOP3.LUT R4, R5, 0x80000000, R4, 0x48, !PT ;  /* 0x8000000005047812 */ /* 0x000fc800078e4804 */
[----:B------:R-:W-:Y:S01]  /*11f0*/  LOP3.LUT R4, R4, 0x7f800000, RZ, 0xfc, !PT ;  /* 0x7f80000004047812 */ /* 0x000fe200078efcff */
[----:B------:R-:W-:Y:S06]  /*1200*/  BRA `(.L_x_31) ;  /* 0x0000000000147947 */ /* 0x000fec0003800000 */
.L_x_25:
[----:B------:R-:W-:Y:S01]  /*1210*/  LOP3.LUT R4, R5, 0x80000000, R4, 0x48, !PT ;  /* 0x8000000005047812 */ /* 0x000fe200078e4804 */
[----:B------:R-:W-:Y:S06]  /*1220*/  BRA `(.L_x_31) ;  /* 0x00000000000c7947 */ /* 0x000fec0003800000 */
.L_x_24:
[----:B------:R-:W0:Y:S01]  /*1230*/  MUFU.RSQ R4, -QNAN ;  /* 0xffc0000000047908 */ /* 0x000e220000001400 */
[----:B------:R-:W-:Y:S05]  /*1240*/  BRA `(.L_x_31) ;  /* 0x0000000000047947 */ /* 0x000fea0003800000 */
.L_x_23:
[----:B------:R-:W-:-:S07]  /*1250*/  FADD.FTZ R4, R4, R5 ;  /* 0x0000000504047221 */ /* 0x000fce0000010000 */
.L_x_31:
[----:B------:R-:W-:Y:S05]  /*1260*/  BSYNC.RECONVERGENT B0 ;  /* 0x0000000000007941 */ /* 0x000fea0003800200 */
.L_x_21:
[----:B------:R1:W0:Y:S02]  /*1270*/  LDL R2, [R1] ;  /* 0x0000000001027983 */ /* 0x0002240000100800 */
[----:B-1----:R-:W-:Y:S01]  /*1280*/  VIADD R1, R1, 0x8 ;  /* 0x0000000801017836 */ /* 0x002fe20000000000 */
[----:B0-----:R-:W-:Y:S06]  /*1290*/  RET.REL.NODEC R20 `(_Z14runMetricOnGPUIfEvPFT_PS0_S1_S1_jjjjfjjES1_S1_S1_S1_fjj) ;  /* 0xffffffec14587950 */ /* 0x001fec0003c3ffff */
.L_x_32:
[----:B------:R-:W-:-:S00]  /*12a0*/  BRA `(.L_x_32) ;  /* 0xfffffffc00fc7947 */ /* 0x000fc0000383ffff */
[----:B------:R-:W-:-:S00]  /*12b0*/  NOP ;  /* 0x0000000000007918 */ /* 0x000fc00000000000 */
        /* <DEDUP_REMOVED lines=12> */
.L_x_58:


//--------------------- .text._Z26descriptiveIntersectionGPUPfS_ --------------------------
	.section	.text._Z26descriptiveIntersectionGPUPfS_,"ax",@progbits
	.align	128
        .global         _Z26descriptiveIntersectionGPUPfS_
        .type           _Z26descriptiveIntersectionGPUPfS_,@function
        .size           _Z26descriptiveIntersectionGPUPfS_,(.L_x_60 - _Z26descriptiveIntersectionGPUPfS_)
        .other          _Z26descriptiveIntersectionGPUPfS_,@"STO_CUDA_ENTRY STV_DEFAULT"
_Z26descriptiveIntersectionGPUPfS_:
.text._Z26descriptiveIntersectionGPUPfS_:
[----:B------:R-:W-:Y:S01]  /*0000*/  LDC R1, c[0x0][0x37c] ;  /* 0x0000df00ff017b82 */ /* 0x000fe20000000800 */
[----:B------:R-:W-:Y:S05]  /*0010*/  EXIT ;  /* 0x000000000000794d */ /* 0x000fea0003800000 */
.L_x_33:
        /* <DEDUP_REMOVED lines=14> */
.L_x_60:


//--------------------- .text._Z23setDifferenceOfFamiliesPfS_S_jjf --------------------------
	.section	.text._Z23setDifferenceOfFamiliesPfS_S_jjf,"ax",@progbits
	.align	128
        .global         _Z23setDifferenceOfFamiliesPfS_S_jjf
        .type           _Z23setDifferenceOfFamiliesPfS_S_jjf,@function
        .size           _Z23setDifferenceOfFamiliesPfS_S_jjf,(.L_x_61 - _Z23setDifferenceOfFamiliesPfS_S_jjf)
        .other          _Z23setDifferenceOfFamiliesPfS_S_jjf,@"STO_CUDA_ENTRY STV_DEFAULT"
_Z23setDifferenceOfFamiliesPfS_S_jjf:
.text._Z23setDifferenceOfFamiliesPfS_S_jjf:
[----:B------:R-:W0:Y:S01]  /*0000*/  LDC R1, c[0x0][0x37c] ;  /* 0x0000df00ff017b82 */ /* 0x000e220000000800 */
[----:B------:R-:W1:Y:S07]  /*0010*/  S2R R3, SR_TID.X ;  /* 0x0000000000037919 */ /* 0x000e6e0000002100 */
[----:B------:R-:W1:Y:S01]  /*0020*/  S2UR UR4, SR_CTAID.X ;  /* 0x00000000000479c3 */ /* 0x000e620000002500 */
[----:B------:R-:W2:Y:S07]  /*0030*/  LDCU.64 UR6, c[0x0][0x398] ;  /* 0x00007300ff0677ac */ /* 0x000eae0008000a00 */
[----:B------:R-:W1:Y:S02]  /*0040*/  LDC R16, c[0x0][0x360] ;  /* 0x0000d800ff107b82 */ /* 0x000e640000000800 */
[----:B-1----:R-:W-:-:S04]  /*0050*/  IMAD R16, R16, UR4, R3 ;  /* 0x0000000410107c24 */ /* 0x002fc8000f8e0203 */
[----:B--2---:R-:W-:-:S05]  /*0060*/  IMAD R16, R16, UR7, RZ ;  /* 0x0000000710107c24 */ /* 0x004fca000f8e02ff */
[----:B------:R-:W-:-:S13]  /*0070*/  ISETP.GE.U32.AND P0, PT, R16, UR6, PT ;  /* 0x0000000610007c0c */ /* 0x000fda000bf06070 */
[----:B0-----:R-:W-:Y:S05]  /*0080*/  @P0 EXIT ;  /* 0x000000000000094d */ /* 0x001fea0003800000 */
[----:B------:R-:W-:Y:S01]  /*0090*/  MOV R0, 0x8 ;  /* 0x0000000800007802 */ /* 0x000fe20000000f00 */
[----:B------:R-:W-:-:S03]  /*00a0*/  UIMAD.WIDE.U32 UR4, UR7, 0x4, URZ ;  /* 0x00000004070478a5 */ /* 0x000fc6000f8e00ff */
[----:B------:R0:W1:Y:S03]  /*00b0*/  LDC.64 R2, c[0x4][R0] ;  /* 0x0100000000027b82 */ /* 0x0000660000000a00 */
[----:B------:R-:W-:Y:S02]  /*00c0*/  IMAD.U32 R7, RZ, RZ, UR5 ;  /* 0x00000005ff077e24 */ /* 0x000fe4000f8e00ff */
[----:B------:R-:W-:Y:S02]  /*00d0*/  IMAD.U32 R5, RZ, RZ, UR5 ;  /* 0x00000005ff057e24 */ /* 0x000fe4000f8e00ff */
[----:B------:R-:W-:Y:S02]  /*00e0*/  IMAD.U32 R4, RZ, RZ, UR4 ;  /* 0x00000004ff047e24 */ /* 0x000fe4000f8e00ff */
[----:B------:R-:W-:Y:S02]  /*00f0*/  IMAD.U32 R6, RZ, RZ, UR4 ;  /* 0x00000004ff067e24 */ /* 0x000fe4000f8e00ff */
[----:B0-----:R-:W-:-:S07]  /*0100*/  IMAD.MOV.U32 R5, RZ, RZ, R7 ;  /* 0x000000ffff057224 */ /* 0x001fce00078e0007 */
[----:B------:R-:W-:-:S07]  /*0110*/  LEPC R20, `(.L_x_34) ;  /* 0x000000001014794e */ /* 0x000fce0000000000 */
[----:B-1----:R-:W-:Y:S05]  /*0120*/  CALL.ABS.NOINC R2 ;  /* 0x0000000002007343 */ /* 0x002fea0003c00000 */
.L_x_34:
[----:B------:R-:W0:Y:S02]  /*0130*/  LDC R0, c[0x0][0x39c] ;  /* 0x0000e700ff007b82 */ /* 0x000e240000000800 */
[----:B0-----:R-:W-:-:S13]  /*0140*/  ISETP.NE.AND P0, PT, R0, RZ, PT ;  /* 0x000000ff0000720c */ /* 0x001fda0003f05270 */
[----:B------:R-:W-:Y:S05]  /*0150*/  @!P0 EXIT ;  /* 0x000000000000894d */ /* 0x000fea0003800000 */
[----:B------:R-:W0:Y:S01]  /*0160*/  LDC.64 R14, c[0x0][0x358] ;  /* 0x0000d600ff0e7b82 */ /* 0x000e220000000a00 */
[C---:B------:R-:W-:Y:S01]  /*0170*/  ISETP.GE.U32.AND P1, PT, R0.reuse, 0x10, PT ;  /* 0x000000100000780c */ /* 0x040fe20003f26070 */
[----:B------:R-:W-:Y:S01]  /*0180*/  IMAD.MOV.U32 R3, RZ, RZ, RZ ;  /* 0x000000ffff037224 */ /* 0x000fe200078e00ff */
[----:B------:R-:W-:-:S04]  /*0190*/  LOP3.LUT R2, R0, 0xf, RZ, 0xc0, !PT ;  /* 0x0000000f00027812 */ /* 0x000fc800078ec0ff */
[----:B------:R-:W-:-:S07]  /*01a0*/  ISETP.NE.AND P0, PT, R2, RZ, PT ;  /* 0x000000ff0200720c */ /* 0x000fce0003f05270 */
[----:B------:R-:W-:Y:S06]  /*01b0*/  @!P1 BRA `(.L_x_35) ;  /* 0x0000000000dc9947 */ /* 0x000fec0003800000 */
[----:B------:R-:W1:Y:S01]  /*01c0*/  LDC.64 R6, c[0x0][0x380] ;  /* 0x0000e000ff067b82 */ /* 0x000e620000000a00 */
[----:B------:R-:W-:Y:S01]  /*01d0*/  IADD3 R12, P2, PT, R4, 0x20, RZ ;  /* 0x00000020040c7810 */ /* 0x000fe20007f5e0ff */
[----:B------:R-:W-:Y:S01]  /*01e0*/  BSSY.RECONVERGENT B0, `(.L_x_35) ;  /* 0x0000034000007945 */ /* 0x000fe20003800200 */
[----:B------:R-:W-:Y:S01]  /*01f0*/  LOP3.LUT R3, R0, 0xfffffff0, RZ, 0xc0, !PT ;  /* 0xfffffff000037812 */ /* 0x000fe200078ec0ff */
[----:B------:R-:W-:Y:S02]  /*0200*/  IMAD.MOV.U32 R13, RZ, RZ, R16 ;  /* 0x000000ffff0d7224 */ /* 0x000fe400078e0010 */
[----:B------:R-:W-:Y:S02]  /*0210*/  IMAD.X R19, RZ, RZ, R5, P2 ;  /* 0x000000ffff137224 */ /* 0x000fe400010e0605 */
[----:B------:R-:W-:Y:S01]  /*0220*/  IMAD.MOV R0, RZ, RZ, -R3 ;  /* 0x000000ffff007224 */ /* 0x000fe200078e0a03 */
[----:B-1----:R-:W-:-:S05]  /*0230*/  IADD3 R6, P1, PT, R6, 0x20, RZ ;  /* 0x0000002006067810 */ /* 0x002fca0007f3e0ff */
[----:B------:R-:W-:-:S08]  /*0240*/  IMAD.X R7, RZ, RZ, R7, P1 ;  /* 0x000000ffff077224 */ /* 0x000fd000008e0607 */
.L_x_36:
[----:B0-----:R-:W-:Y:S01]  /*0250*/  R2UR UR4, R14 ;  /* 0x000000000e0472ca */ /* 0x001fe200000e0000 */
[----:B------:R-:W-:Y:S01]  /*0260*/  IMAD.WIDE R10, R13, 0x4, R6 ;  /* 0x000000040d0a7825 */ /* 0x000fe200078e0206 */
[----:B------:R-:W-:-:S13]  /*0270*/  R2UR UR5, R15 ;  /* 0x000000000f0572ca */ /* 0x000fda00000e0000 */
[----:B------:R-:W2:Y:S01]  /*0280*/  LDG.E R17, desc[UR4][R10.64+-0x20] ;  /* 0xffffe0040a117981 */ /* 0x000ea2000c1e1900 */
[----:B------:R-:W-:Y:S01]  /*0290*/  R2UR UR6, R14 ;  /* 0x000000000e0672ca */ /* 0x000fe200000e0000 */
[----:B-1----:R-:W-:Y:S01]  /*02a0*/  IMAD.MOV.U32 R8, RZ, RZ, R12 ;  /* 0x000000ffff087224 */ /* 0x002fe200078e000c */
[----:B------:R-:W-:Y:S01]  /*02b0*/  R2UR UR7, R15 ;  /* 0x000000000f0772ca */ /* 0x000fe200000e0000 */
[----:B------:R-:W-:-:S05]  /*02c0*/  IMAD.MOV.U32 R9, RZ, RZ, R19 ;  /* 0x000000ffff097224 */ /* 0x000fca00078e0013 */
[----:B--2---:R0:W-:Y:S07]  /*02d0*/  ST.E desc[UR4][R8.64+-0x20], R17 ;  /* 0xffffe01108007985 */ /* 0x0041ee000c101904 */
[----:B------:R-:W2:Y:S04]  /*02e0*/  LDG.E R19, desc[UR6][R10.64+-0x1c] ;  /* 0xffffe4060a137981 */ /* 0x000ea8000c1e1900 */
[----:B--2---:R1:W-:Y:S04]  /*02f0*/  ST.E desc[UR4][R8.64+-0x1c], R19 ;  /* 0xffffe41308007985 */ /* 0x0043e8000c101904 */
[----:B------:R-:W2:Y:S04]  /*0300*/  LDG.E R21, desc[UR6][R10.64+-0x18] ;  /* 0xffffe8060a157981 */ /* 0x000ea8000c1e1900 */
[----:B--2---:R2:W-:Y:S04]  /*0310*/  ST.E desc[UR4][R8.64+-0x18], R21 ;  /* 0xffffe81508007985 */ /* 0x0045e8000c101904 */
[----:B------:R-:W3:Y:S04]  /*0320*/  LDG.E R23, desc[UR6][R10.64+-0x14] ;  /* 0xffffec060a177981 */ /* 0x000ee8000c1e1900 */
[----:B---3--:R3:W-:Y:S04]  /*0330*/  ST.E desc[UR4][R8.64+-0x14], R23 ;  /* 0xffffec1708007985 */ /* 0x0087e8000c101904 */
[----:B0-----:R-:W4:Y:S04]  /*0340*/  LDG.E R17, desc[UR6][R10.64+-0x10] ;  /* 0xfffff0060a117981 */ /* 0x001f28000c1e1900 */
[----:B----4-:R0:W-:Y:S04]  /*0350*/  ST.E desc[UR4][R8.64+-0x10], R17 ;  /* 0xfffff01108007985 */ /* 0x0101e8000c101904 */
[----:B-1----:R-:W4:Y:S04]  /*0360*/  LDG.E R19, desc[UR6][R10.64+-0xc] ;  /* 0xfffff4060a137981 */ /* 0x002f28000c1e1900 */
[----:B----4-:R1:W-:Y:S04]  /*0370*/  ST.E desc[UR4][R8.64+-0xc], R19 ;  /* 0xfffff41308007985 */ /* 0x0103e8000c101904 */
[----:B--2---:R-:W2:Y:S04]  /*0380*/  LDG.E R21, desc[UR6][R10.64+-0x8] ;  /* 0xfffff8060a157981 */ /* 0x004ea8000c1e1900 */
[----:B--2---:R2:W-:Y:S04]  /*0390*/  ST.E desc[UR4][R8.64+-0x8], R21 ;  /* 0xfffff81508007985 */ /* 0x0045e8000c101904 */
[----:B---3--:R-:W3:Y:S04]  /*03a0*/  LDG.E R23, desc[UR6][R10.64+-0x4] ;  /* 0xfffffc060a177981 */ /* 0x008ee8000c1e1900 */
        /* <DEDUP_REMOVED lines=10> */
[----:B----4-:R-:W-:Y:S04]  /*0450*/  ST.E desc[UR4][R8.64+0x10], R17 ;  /* 0x0000101108007985 */ /* 0x010fe8000c101904 */
[----:B-1----:R-:W4:Y:S04]  /*0460*/  LDG.E R19, desc[UR6][R10.64+0x14] ;  /* 0x000014060a137981 */ /* 0x002f28000c1e1900 */
[----:B----4-:R0:W-:Y:S04]  /*0470*/  ST.E desc[UR4][R8.64+0x14], R19 ;  /* 0x0000141308007985 */ /* 0x0101e8000c101904 */
[----:B--2---:R-:W2:Y:S01]  /*0480*/  LDG.E R21, desc[UR6][R10.64+0x18] ;  /* 0x000018060a157981 */ /* 0x004ea2000c1e1900 */
[----:B------:R-:W-:-:S05]  /*0490*/  VIADD R0, R0, 0x10 ;  /* 0x0000001000007836 */ /* 0x000fca0000000000 */
[----:B------:R-:W-:Y:S01]  /*04a0*/  ISETP.NE.AND P1, PT, R0, RZ, PT ;  /* 0x000000ff0000720c */ /* 0x000fe20003f25270 */
[----:B--2---:R1:W-:Y:S04]  /*04b0*/  ST.E desc[UR4][R8.64+0x18], R21 ;  /* 0x0000181508007985 */ /* 0x0043e8000c101904 */
[----:B---3--:R-:W2:Y:S01]  /*04c0*/  LDG.E R23, desc[UR6][R10.64+0x1c] ;  /* 0x00001c060a177981 */ /* 0x008ea2000c1e1900 */
[----:B------:R-:W-:Y:S01]  /*04d0*/  IADD3 R12, P2, PT, R8, 0x40, RZ ;  /* 0x00000040080c7810 */ /* 0x000fe20007f5e0ff */
[----:B------:R-:W-:-:S04]  /*04e0*/  VIADD R13, R13, 0x10 ;  /* 0x000000100d0d7836 */ /* 0x000fc80000000000 */
[----:B0-----:R-:W-:Y:S01]  /*04f0*/  IMAD.X R19, RZ, RZ, R9, P2 ;  /* 0x000000ffff137224 */ /* 0x001fe200010e0609 */
[----:B--2---:R1:W-:Y:S01]  /*0500*/  ST.E desc[UR4][R8.64+0x1c], R23 ;  /* 0x00001c1708007985 */ /* 0x0043e2000c101904 */
[----:B------:R-:W-:Y:S06]  /*0510*/  @P1 BRA `(.L_x_36) ;  /* 0xfffffffc004c1947 */ /* 0x000fec000383ffff */
[----:B------:R-:W-:Y:S05]  /*0520*/  BSYNC.RECONVERGENT B0 ;  /* 0x0000000000007941 */ /* 0x000fea0003800200 */
.L_x_35:
[----:B------:R-:W-:Y:S05]  /*0530*/  @!P0 BRA `(.L_x_37) ;  /* 0x00000004002c8947 */ /* 0x000fea0003800000 */
[----:B------:R-:W2:Y:S01]  /*0540*/  LDCU UR4, c[0x0][0x39c] ;  /* 0x00007380ff0477ac */ /* 0x000ea20008000800 */
[----:B------:R-:W-:Y:S01]  /*0550*/  ISETP.GE.U32.AND P0, PT, R2, 0x8, PT ;  /* 0x000000080200780c */ /* 0x000fe20003f06070 */
[----:B--2---:R-:W-:-:S04]  /*0560*/  ULOP3.LUT UR5, UR4, 0x7, URZ, 0xc0, !UPT ;  /* 0x0000000704057892 */ /* 0x004fc8000f8ec0ff */
[----:B------:R-:W-:-:S08]  /*0570*/  UISETP.NE.AND UP0, UPT, UR5, URZ, UPT ;  /* 0x000000ff0500728c */ /* 0x000fd0000bf05270 */
[----:B------:R-:W-:Y:S05]  /*0580*/  @!P0 BRA `(.L_x_38) ;  /* 0x0000000000648947 */ /* 0x000fea0003800000 */
[----:B-1----:R-:W1:Y:S01]  /*0590*/  LDC.64 R8, c[0x0][0x380] ;  /* 0x0000e000ff087b82 */ /* 0x002e620000000a00 */
[----:B0-----:R-:W-:Y:S01]  /*05a0*/  R2UR UR6, R14 ;  /* 0x000000000e0672ca */ /* 0x001fe200000e0000 */
[----:B------:R-:W-:Y:S01]  /*05b0*/  IMAD.IADD R7, R16, 0x1, R3 ;  /* 0x0000000110077824 */ /* 0x000fe200078e0203 */
[----:B------:R-:W-:-:S03]  /*05c0*/  R2UR UR7, R15 ;  /* 0x000000000f0772ca */ /* 0x000fc600000e0000 */
[----:B-1----:R-:W-:-:S10]  /*05d0*/  IMAD.WIDE R8, R7, 0x4, R8 ;  /* 0x0000000407087825 */ /* 0x002fd400078e0208 */
[----:B------:R-:W2:Y:S01]  /*05e0*/  LDG.E R11, desc[UR6][R8.64] ;  /* 0x00000006080b7981 */ /* 0x000ea2000c1e1900 */
[----:B------:R-:W-:Y:S01]  /*05f0*/  R2UR UR8, R14 ;  /* 0x000000000e0872ca */ /* 0x000fe200000e0000 */
[----:B------:R-:W-:Y:S01]  /*0600*/  IMAD.WIDE.U32 R6, R3, 0x4, R4 ;  /* 0x0000000403067825 */ /* 0x000fe200078e0004 */
[----:B------:R-:W-:-:S04]  /*0610*/  R2UR UR9, R15 ;  /* 0x000000000f0972ca */ /* 0x000fc800000e0000 */
[----:B--2---:R0:W-:Y:S09]  /*0620*/  ST.E desc[UR6][R6.64], R11 ;  /* 0x0000000b06007985 */ /* 0x0041f2000c101906 */
        /* <DEDUP_REMOVED lines=8> */
[----:B-1----:R-:W5:Y:S04]  /*06b0*/  LDG.E R13, desc[UR8][R8.64+0x14] ;  /* 0x00001408080d7981 */ /* 0x002f68000c1e1900 */
[----:B-----5:R4:W-:Y:S04]  /*06c0*/  ST.E desc[UR6][R6.64+0x14], R13 ;  /* 0x0000140d06007985 */ /* 0x0209e8000c101906 */
[----:B--2---:R-:W2:Y:S04]  /*06d0*/  LDG.E R17, desc[UR8][R8.64+0x18] ;  /* 0x0000180808117981 */ /* 0x004ea8000c1e1900 */
[----:B--2---:R4:W-:Y:S04]  /*06e0*/  ST.E desc[UR6][R6.64+0x18], R17 ;  /* 0x0000181106007985 */ /* 0x0049e8000c101906 */
[----:B---3--:R-:W2:Y:S01]  /*06f0*/  LDG.E R19, desc[UR8][R8.64+0x1c] ;  /* 0x00001c0808137981 */ /* 0x008ea2000c1e1900 */
[----:B------:R-:W-:-:S03]  /*0700*/  VIADD R3, R3, 0x8 ;  /* 0x0000000803037836 */ /* 0x000fc60000000000 */
[----:B--2---:R4:W-:Y:S04]  /*0710*/  ST.E desc[UR6][R6.64+0x1c], R19 ;  /* 0x00001c1306007985 */ /* 0x0049e8000c101906 */
.L_x_38:
[----:B------:R-:W-:Y:S04]  /*0720*/  BSSY.RECONVERGENT B0, `(.L_x_37) ;  /* 0x000002c000007945 */ /* 0x000fe80003800200 */
[----:B------:R-:W-:Y:S05]  /*0730*/  BRA.U !UP0, `(.L_x_39) ;  /* 0x0000000108a87547 */ /* 0x000fea000b800000 */
[----:B------:R-:W-:Y:S02]  /*0740*/  UISETP.GE.U32.AND UP0, UPT, UR5, 0x4, UPT ;  /* 0x000000040500788c */ /* 0x000fe4000bf06070 */
[----:B------:R-:W-:-:S04]  /*0750*/  ULOP3.LUT UR4, UR4, 0x3, URZ, 0xc0, !UPT ;  /* 0x0000000304047892 */ /* 0x000fc8000f8ec0ff */
[----:B------:R-:W-:-:S03]  /*0760*/  UISETP.NE.AND UP1, UPT, UR4, URZ, UPT ;  /* 0x000000ff0400728c */ /* 0x000fc6000bf25270 */
[----:B------:R-:W-:Y:S08]  /*0770*/  BRA.U !UP0, `(.L_x_40) ;  /* 0x0000000108447547 */ /* 0x000ff0000b800000 */
[----:B----4-:R-:W2:Y:S01]  /*0780*/  LDC.64 R6, c[0x0][0x380] ;  /* 0x0000e000ff067b82 */ /* 0x010ea20000000a00 */
[----:B0-----:R-:W-:Y:S01]  /*0790*/  R2UR UR6, R14 ;  /* 0x000000000e0672ca */ /* 0x001fe200000e0000 */
[----:B-1----:R-:W-:Y:S01]  /*07a0*/  IMAD.IADD R9, R16, 0x1, R3 ;  /* 0x0000000110097824 */ /* 0x002fe200078e0203 */
[----:B------:R-:W-:-:S03]  /*07b0*/  R2UR UR7, R15 ;  /* 0x000000000f0772ca */ /* 0x000fc600000e0000 */
[----:B--2---:R-:W-:-:S10]  /*07c0*/  IMAD.WIDE R6, R9, 0x4, R6 ;  /* 0x0000000409067825 */ /* 0x004fd400078e0206 */
[----:B------:R-:W2:Y:S01]  /*07d0*/  LDG.E R11, desc[UR6][R6.64] ;  /* 0x00000006060b7981 */ /* 0x000ea2000c1e1900 */
[----:B------:R-:W-:Y:S01]  /*07e0*/  R2UR UR8, R14 ;  /* 0x000000000e0872ca */ /* 0x000fe200000e0000 */
[----:B------:R-:W-:Y:S01]  /*07f0*/  IMAD.WIDE.U32 R8, R3, 0x4, R4 ;  /* 0x0000000403087825 */ /* 0x000fe200078e0004 */
[----:B------:R-:W-:-:S04]  /*0800*/  R2UR UR9, R15 ;  /* 0x000000000f0972ca */ /* 0x000fc800000e0000 */
[----:B--2---:R2:W-:Y:S09]  /*0810*/  ST.E desc[UR6][R8.64], R11 ;  /* 0x0000000b08007985 */ /* 0x0045f2000c101906 */
[----:B------:R-:W3:Y:S04]  /*0820*/  LDG.E R13, desc[UR8][R6.64+0x4] ;  /* 0x00000408060d7981 */ /* 0x000ee8000c1e1900 */
[----:B---3--:R2:W-:Y:S04]  /*0830*/  ST.E desc[UR6][R8.64+0x4], R13 ;  /* 0x0000040d08007985 */ /* 0x0085e8000c101906 */
[----:B------:R-:W3:Y:S04]  /*0840*/  LDG.E R17, desc[UR8][R6.64+0x8] ;  /* 0x0000080806117981 */ /* 0x000ee8000c1e1900 */
[----:B---3--:R2:W-:Y:S04]  /*0850*/  ST.E desc[UR6][R8.64+0x8], R17 ;  /* 0x0000081108007985 */ /* 0x0085e8000c101906 */
[----:B------:R-:W3:Y:S01]  /*0860*/  LDG.E R19, desc[UR8][R6.64+0xc] ;  /* 0x00000c0806137981 */ /* 0x000ee2000c1e1900 */
[----:B------:R-:W-:-:S03]  /*0870*/  VIADD R3, R3, 0x4 ;  /* 0x0000000403037836 */ /* 0x000fc60000000000 */
[----:B---3--:R2:W-:Y:S04]  /*0880*/  ST.E desc[UR6][R8.64+0xc], R19 ;  /* 0x00000c1308007985 */ /* 0x0085e8000c101906 */
.L_x_40:
[----:B------:R-:W-:Y:S05]  /*0890*/  BRA.U !UP1, `(.L_x_39) ;  /* 0x0000000109507547 */ /* 0x000fea000b800000 */
[----:B-12---:R-:W1:Y:S01]  /*08a0*/  LDC.64 R8, c[0x0][0x380] ;  /* 0x0000e000ff087b82 */ /* 0x006e620000000a00 */
[----:B------:R-:W-:Y:S01]  /*08b0*/  UIADD3 UR4, UPT, UPT, -UR4, URZ, URZ ;  /* 0x000000ff04047290 */ /* 0x000fe2000fffe1ff */
[----:B----4-:R-:W-:-:S04]  /*08c0*/  IMAD.WIDE.U32 R6, R3, 0x4, R4 ;  /* 0x0000000403067825 */ /* 0x010fc800078e0004 */
[----:B------:R-:W-:Y:S02]  /*08d0*/  IMAD.MOV.U32 R10, RZ, RZ, R6 ;  /* 0x000000ffff0a7224 */ /* 0x000fe400078e0006 */
[----:B------:R-:W-:Y:S02]  /*08e0*/  IMAD.MOV.U32 R13, RZ, RZ, R7 ;  /* 0x000000ffff0d7224 */ /* 0x000fe400078e0007 */
[----:B------:R-:W-:Y:S02]  /*08f0*/  IMAD.IADD R3, R16, 0x1, R3 ;  /* 0x0000000110037824 */ /* 0x000fe400078e0203 */
[----:B------:R-:W-:-:S07]  /*0900*/  IMAD.U32 R0, RZ, RZ, UR4 ;  /* 0x00000004ff007e24 */ /* 0x000fce000f8e00ff */
.L_x_41:
[----:B0-----:R-:W-:Y:S01]  /*0910*/  R2UR UR4, R14 ;  /* 0x000000000e0472ca */ /* 0x001fe200000e0000 */
[----:B-1-3--:R-:W-:Y:S01]  /*0920*/  IMAD.WIDE R6, R3, 0x4, R8 ;  /* 0x0000000403067825 */ /* 0x00afe200078e0208 */
[----:B------:R-:W-:-:S13]  /*0930*/  R2UR UR5, R15 ;  /* 0x000000000f0572ca */ /* 0x000fda00000e0000 */
[----:B------:R0:W2:Y:S01]  /*0940*/  LDG.E R11, desc[UR4][R6.64] ;  /* 0x00000004060b7981 */ /* 0x0000a2000c1e1900 */
[----:B------:R-:W-:Y:S02]  /*0950*/  VIADD R0, R0, 0x1 ;  /* 0x0000000100007836 */ /* 0x000fe40000000000 */
[----:B------:R-:W-:-:S03]  /*0960*/  VIADD R3, R3, 0x1 ;  /* 0x0000000103037836 */ /* 0x000fc60000000000 */
[----:B------:R-:W-:Y:S01]  /*0970*/  ISETP.NE.AND P0, PT, R0, RZ, PT ;  /* 0x000000ff0000720c */ /* 0x000fe20003f05270 */
[----:B0-----:R-:W-:Y:S01]  /*0980*/  IMAD.MOV.U32 R6, RZ, RZ, R10 ;  /* 0x000000ffff067224 */ /* 0x001fe200078e000a */
[----:B------:R-:W-:Y:S01]  /*0990*/  IADD3 R10, P1, PT, R10, 0x4, RZ ;  /* 0x000000040a0a7810 */ /* 0x000fe20007f3e0ff */
[----:B------:R-:W-:-:S04]  /*09a0*/  IMAD.MOV.U32 R7, RZ, RZ, R13 ;  /* 0x000000ffff077224 */ /* 0x000fc800078e000d */
[----:B------:R-:W-:Y:S01]  /*09b0*/  IMAD.X R13, RZ, RZ, R13, P1 ;  /* 0x000000ffff0d7224 */ /* 0x000fe200008e060d */
[----:B--2---:R3:W-:Y:S05]  /*09c0*/  ST.E desc[UR4][R6.64], R11 ;  /* 0x0000000b06007985 */ /* 0x0047ea000c101904 */
[----:B------:R-:W-:Y:S05]  /*09d0*/  @P0 BRA `(.L_x_41) ;  /* 0xfffffffc00cc0947 */ /* 0x000fea000383ffff */
.L_x_39:
[----:B------:R-:W-:Y:S05]  /*09e0*/  BSYNC.RECONVERGENT B0 ;  /* 0x0000000000007941 */ /* 0x000fea0003800200 */
.L_x_37:
[----:B------:R-:W-:Y:S01]  /*09f0*/  BSSY.RECONVERGENT B0, `(.L_x_42) ;  /* 0x000001a000007945 */ /* 0x000fe20003800200 */
[----:B------:R-:W-:Y:S01]  /*0a00*/  PRMT R0, RZ, 0x7610, R0 ;  /* 0x00007610ff007816 */ /* 0x000fe20000000000 */
[----:B------:R-:W-:-:S07]  /*0a10*/  IMAD.MOV.U32 R3, RZ, RZ, RZ ;  /* 0x000000ffff037224 */ /* 0x000fce00078e00ff */
.L_x_45:
[----:B--2-4-:R-:W2:Y:S01]  /*0a20*/  LDC R13, c[0x0][0x39c] ;  /* 0x0000e700ff0d7b82 */ /* 0x014ea20000000800 */
[----:B------:R-:W-:Y:S01]  /*0a30*/  BSSY.RECONVERGENT B1, `(.L_x_43) ;  /* 0x0000010000017945 */ /* 0x000fe20003800200 */
[----:B------:R-:W-:-:S06]  /*0a40*/  IMAD.MOV.U32 R12, RZ, RZ, RZ ;  /* 0x000000ffff0c7224 */ /* 0x000fcc00078e00ff */
[----:B---3--:R-:W3:Y:S02]  /*0a50*/  LDC.64 R10, c[0x0][0x388] ;  /* 0x0000e200ff0a7b82 */ /* 0x008ee40000000a00 */
.L_x_44:
[----:B0-----:R-:W-:Y:S01]  /*0a60*/  R2UR UR4, R14 ;  /* 0x000000000e0472ca */ /* 0x001fe200000e0000 */
[C---:B-1----:R-:W-:Y:S01]  /*0a70*/  IMAD.IADD R9, R12.reuse, 0x1, R3 ;  /* 0x000000010c097824 */ /* 0x042fe200078e0203 */
[C---:B------:R-:W-:Y:S01]  /*0a80*/  R2UR UR5, R15.reuse ;  /* 0x000000000f0572ca */ /* 0x040fe200000e0000 */
[----:B------:R-:W-:Y:S01]  /*0a90*/  IMAD.WIDE.U32 R6, R12, 0x4, R4 ;  /* 0x000000040c067825 */ /* 0x000fe200078e0004 */
[----:B------:R-:W-:Y:S02]  /*0aa0*/  R2UR UR6, R14 ;  /* 0x000000000e0672ca */ /* 0x000fe400000e0000 */
[----:B------:R-:W-:Y:S01]  /*0ab0*/  R2UR UR7, R15 ;  /* 0x000000000f0772ca */ /* 0x000fe200000e0000 */
[----:B---3--:R-:W-:-:S08]  /*0ac0*/  IMAD.WIDE.U32 R8, R9, 0x4, R10 ;  /* 0x0000000409087825 */ /* 0x008fd000078e000a */
[----:B------:R-:W3:Y:S04]  /*0ad0*/  LD.E R6, desc[UR4][R6.64] ;  /* 0x0000000406067980 */ /* 0x000ee8000c101900 */
[----:B------:R-:W3:Y:S01]  /*0ae0*/  LDG.E R9, desc[UR6][R8.64] ;  /* 0x0000000608097981 */ /* 0x000ee2000c1e1900 */
[----:B------:R-:W-:-:S05]  /*0af0*/  VIADD R12, R12, 0x1 ;  /* 0x000000010c0c7836 */ /* 0x000fca0000000000 */
[----:B--2---:R-:W-:Y:S02]  /*0b00*/  ISETP.LT.U32.AND P1, PT, R12, R13, PT ;  /* 0x0000000d0c00720c */ /* 0x004fe40003f21070 */
[----:B---3--:R-:W-:-:S13]  /*0b10*/  FSETP.NEU.AND P0, PT, R6, R9, PT ;  /* 0x000000090600720b */ /* 0x008fda0003f0d000 */
[----:B------:R-:W-:Y:S05]  /*0b20*/  @!P0 BRA P1, `(.L_x_44) ;  /* 0xfffffffc00cc8947 */ /* 0x000fea000083ffff */
[----:B------:R-:W-:Y:S05]  /*0b30*/  BSYNC.RECONVERGENT B1 ;  /* 0x0000000000017941 */ /* 0x000fea0003800200 */
.L_x_43:
[----:B------:R-:W0:Y:S01]  /*0b40*/  LDCU UR4, c[0x0][0x398] ;  /* 0x00007300ff0477ac */ /* 0x000e220008000800 */
[----:B------:R-:W-:Y:S01]  /*0b50*/  VIADD R3, R3, 0x1 ;  /* 0x0000000103037836 */ /* 0x000fe20000000000 */
[----:B------:R-:W-:-:S04]  /*0b60*/  SEL R0, R0, 0x1, P0 ;  /* 0x0000000100007807 */ /* 0x000fc80000000000 */
[----:B0-----:R-:W-:-:S13]  /*0b70*/  ISETP.NE.AND P1, PT, R3, UR4, PT ;  /* 0x0000000403007c0c */ /* 0x001fda000bf25270 */
[----:B------:R-:W-:Y:S05]  /*0b80*/  @P1 BRA `(.L_x_45) ;  /* 0xfffffffc00a41947 */ /* 0x000fea000383ffff */
[----:B------:R-:W-:Y:S05]  /*0b90*/  BSYNC.RECONVERGENT B0 ;  /* 0x0000000000007941 */ /* 0x000fea0003800200 */
.L_x_42:
[----:B------:R-:W-:-:S13]  /*0ba0*/  LOP3.LUT P0, RZ, R0, 0xff, RZ, 0xc0, !PT ;  /* 0x000000ff00ff7812 */ /* 0x000fda000780c0ff */
[----:B------:R-:W-:Y:S05]  /*0bb0*/  @!P0 BRA `(.L_x_46) ;  /* 0x0000000400748947 */ /* 0x000fea0003800000 */
[C---:B------:R-:W-:Y:S01]  /*0bc0*/  ISETP.GE.U32.AND P0, PT, R13.reuse, 0x8, PT ;  /* 0x000000080d00780c */ /* 0x040fe20003f06070 */
[----:B------:R-:W-:Y:S01]  /*0bd0*/  IMAD.MOV.U32 R3, RZ, RZ, RZ ;  /* 0x000000ffff037224 */ /* 0x000fe200078e00ff */
[----:B------:R-:W-:-:S04]  /*0be0*/  LOP3.LUT R2, R13, 0x7, RZ, 0xc0, !PT ;  /* 0x000000070d027812 */ /* 0x000fc800078ec0ff */
[----:B------:R-:W-:-:S07]  /*0bf0*/  ISETP.NE.AND P1, PT, R2, RZ, PT ;  /* 0x000000ff0200720c */ /* 0x000fce0003f25270 */
[----:B------:R-:W-:Y:S06]  /*0c00*/  @!P0 BRA `(.L_x_47) ;  /* 0x0000000000a08947 */ /* 0x000fec0003800000 */
[----:B------:R-:W0:Y:S01]  /*0c10*/  LDCU.64 UR4, c[0x0][0x390] ;  /* 0x00007200ff0477ac */ /* 0x000e220008000a00 */
[----:B------:R-:W1:Y:S01]  /*0c20*/  LDC R11, c[0x0][0x3a0] ;  /* 0x0000e800ff0b7b82 */ /* 0x000e620000000800 */
[----:B------:R-:W-:Y:S01]  /*0c30*/  LOP3.LUT R3, R13, 0xfffffff8, RZ, 0xc0, !PT ;  /* 0xfffffff80d037812 */ /* 0x000fe200078ec0ff */
[----:B------:R-:W-:Y:S01]  /*0c40*/  BSSY.RECONVERGENT B0, `(.L_x_47) ;  /* 0x0000024000007945 */ /* 0x000fe20003800200 */
[----:B------:R-:W-:-:S03]  /*0c50*/  IMAD.MOV.U32 R9, RZ, RZ, R16 ;  /* 0x000000ffff097224 */ /* 0x000fc600078e0010 */
[----:B------:R-:W-:Y:S01]  /*0c60*/  IMAD.MOV R0, RZ, RZ, -R3 ;  /* 0x000000ffff007224 */ /* 0x000fe200078e0a03 */
[----:B0-----:R-:W-:-:S04]  /*0c70*/  UIADD3 UR4, UP0, UPT, UR4, 0x10, URZ ;  /* 0x0000001004047890 */ /* 0x001fc8000ff1e0ff */
[----:B------:R-:W-:Y:S02]  /*0c80*/  UIADD3.X UR5, UPT, UPT, URZ, UR5, URZ, UP0, !UPT ;  /* 0x00000005ff057290 */ /* 0x000fe400087fe4ff */
[----:B------:R-:W-:-:S04]  /*0c90*/  IMAD.U32 R6, RZ, RZ, UR4 ;  /* 0x00000004ff067e24 */ /* 0x000fc8000f8e00ff */
[----:B------:R-:W-:-:S07]  /*0ca0*/  IMAD.U32 R7, RZ, RZ, UR5 ;  /* 0x00000005ff077e24 */ /* 0x000fce000f8e00ff */
.L_x_48:
[----:B------:R-:W-:Y:S01]  /*0cb0*/  VIADD R0, R0, 0x8 ;  /* 0x0000000800007836 */ /* 0x000fe20000000000 */
[C---:B------:R-:W-:Y:S01]  /*0cc0*/  R2UR UR4, R14.reuse ;  /* 0x000000000e0472ca */ /* 0x040fe200000e0000 */
[----:B0-----:R-:W-:Y:S01]  /*0cd0*/  IMAD.WIDE R4, R9, 0x4, R6 ;  /* 0x0000000409047825 */ /* 0x001fe200078e0206 */
[----:B------:R-:W-:Y:S02]  /*0ce0*/  R2UR UR5, R15 ;  /* 0x000000000f0572ca */ /* 0x000fe400000e0000 */
[C---:B------:R-:W-:Y:S01]  /*0cf0*/  R2UR UR6, R14.reuse ;  /* 0x000000000e0672ca */ /* 0x040fe200000e0000 */
[----:B------:R-:W-:Y:S01]  /*0d00*/  VIADD R9, R9, 0x8 ;  /* 0x0000000809097836 */ /* 0x000fe20000000000 */
[C---:B------:R-:W-:Y:S02]  /*0d10*/  R2UR UR7, R15.reuse ;  /* 0x000000000f0772ca */ /* 0x040fe400000e0000 */
[----:B------:R-:W-:Y:S02]  /*0d20*/  R2UR UR8, R14 ;  /* 0x000000000e0872ca */ /* 0x000fe400000e0000 */
[----:B------:R-:W-:-:S02]  /*0d30*/  R2UR UR9, R15 ;  /* 0x000000000f0972ca */ /* 0x000fc400000e0000 */
[C---:B------:R-:W-:Y:S02]  /*0d40*/  R2UR UR10, R14.reuse ;  /* 0x000000000e0a72ca */ /* 0x040fe400000e0000 */
[C---:B------:R-:W-:Y:S01]  /*0d50*/  R2UR UR11, R15.reuse ;  /* 0x000000000f0b72ca */ /* 0x040fe200000e0000 */
[----:B-1----:R0:W-:Y:S01]  /*0d60*/  STG.E desc[UR4][R4.64+-0x10], R11 ;  /* 0xfffff00b04007986 */ /* 0x0021e2000c101904 */
[C---:B------:R-:W-:Y:S02]  /*0d70*/  R2UR UR12, R14.reuse ;  /* 0x000000000e0c72ca */ /* 0x040fe400000e0000 */
[C---:B------:R-:W-:Y:S01]  /*0d80*/  R2UR UR13, R15.reuse ;  /* 0x000000000f0d72ca */ /* 0x040fe200000e0000 */
[----:B------:R0:W-:Y:S01]  /*0d90*/  STG.E desc[UR6][R4.64+-0xc], R11 ;  /* 0xfffff40b04007986 */ /* 0x0001e2000c101906 */
[C---:B------:R-:W-:Y:S02]  /*0da0*/  R2UR UR14, R14.reuse ;  /* 0x000000000e0e72ca */ /* 0x040fe400000e0000 */
[----:B------:R-:W-:Y:S01]  /*0db0*/  R2UR UR15, R15 ;  /* 0x000000000f0f72ca */ /* 0x000fe200000e0000 */
[----:B------:R0:W-:Y:S01]  /*0dc0*/  STG.E desc[UR8][R4.64+-0x8], R11 ;  /* 0xfffff80b04007986 */ /* 0x0001e2000c101908 */
[----:B------:R-:W-:-:S02]  /*0dd0*/  R2UR UR16, R14 ;  /* 0x000000000e1072ca */ /* 0x000fc400000e0000 */
[C---:B------:R-:W-:Y:S01]  /*0de0*/  R2UR UR17, R15.reuse ;  /* 0x000000000f1172ca */ /* 0x040fe200000e0000 */
[----:B------:R0:W-:Y:S01]  /*0df0*/  STG.E desc[UR10][R4.64+-0x4], R11 ;  /* 0xfffffc0b04007986 */ /* 0x0001e2000c10190a */
[----:B------:R-:W-:Y:S02]  /*0e00*/  R2UR UR18, R14 ;  /* 0x000000000e1272ca */ /* 0x000fe400000e0000 */
[----:B------:R-:W-:Y:S01]  /*0e10*/  R2UR UR19, R15 ;  /* 0x000000000f1372ca */ /* 0x000fe200000e0000 */
[----:B------:R0:W-:Y:S01]  /*0e20*/  STG.E desc[UR12][R4.64], R11 ;  /* 0x0000000b04007986 */ /* 0x0001e2000c10190c */
[----:B------:R-:W-:-:S03]  /*0e30*/  ISETP.NE.AND P0, PT, R0, RZ, PT ;  /* 0x000000ff0000720c */ /* 0x000fc60003f05270 */
[----:B------:R0:W-:Y:S04]  /*0e40*/  STG.E desc[UR14][R4.64+0x4], R11 ;  /* 0x0000040b04007986 */ /* 0x0001e8000c10190e */
[----:B------:R0:W-:Y:S04]  /*0e50*/  STG.E desc[UR16][R4.64+0x8], R11 ;  /* 0x0000080b04007986 */ /* 0x0001e8000c101910 */
[----:B------:R0:W-:Y:S02]  /*0e60*/  STG.E desc[UR18][R4.64+0xc], R11 ;  /* 0x00000c0b04007986 */ /* 0x0001e4000c101912 */
[----:B------:R-:W-:Y:S05]  /*0e70*/  @P0 BRA `(.L_x_48) ;  /* 0xfffffffc008c0947 */ /* 0x000fea000383ffff */
[----:B------:R-:W-:Y:S05]  /*0e80*/  BSYNC.RECONVERGENT B0 ;  /* 0x0000000000007941 */ /* 0x000fea0003800200 */
.L_x_47:
[----:B------:R-:W-:Y:S05]  /*0e90*/  @!P1 EXIT ;  /* 0x000000000000994d */ /* 0x000fea0003800000 */
[----:B------:R-:W1:Y:S01]  /*0ea0*/  LDC R0, c[0x0][0x39c] ;  /* 0x0000e700ff007b82 */ /* 0x000e620000000800 */
[----:B------:R-:W-:Y:S02]  /*0eb0*/  ISETP.GE.U32.AND P0, PT, R2, 0x4, PT ;  /* 0x000000040200780c */ /* 0x000fe40003f06070 */
[----:B-1----:R-:W-:-:S04]  /*0ec0*/  LOP3.LUT R6, R0, 0x3, RZ, 0xc0, !PT ;  /* 0x0000000300067812 */ /* 0x002fc800078ec0ff */
[----:B------:R-:W-:-:S07]  /*0ed0*/  ISETP.NE.AND P1, PT, R6, RZ, PT ;  /* 0x000000ff0600720c */ /* 0x000fce0003f25270 */
[----:B------:R-:W-:Y:S06]  /*0ee0*/  @!P0 BRA `(.L_x_49) ;  /* 0x0000000000448947 */ /* 0x000fec0003800000 */
[----:B0-----:R-:W0:Y:S01]  /*0ef0*/  LDC.64 R4, c[0x0][0x390] ;  /* 0x0000e400ff047b82 */ /* 0x001e220000000a00 */
[----:B------:R-:W-:Y:S01]  /*0f00*/  R2UR UR4, R14 ;  /* 0x000000000e0472ca */ /* 0x000fe200000e0000 */
[----:B------:R-:W-:Y:S01]  /*0f10*/  IMAD.IADD R7, R16, 0x1, R3 ;  /* 0x0000000110077824 */ /* 0x000fe200078e0203 */
[----:B------:R-:W-:Y:S01]  /*0f20*/  R2UR UR5, R15 ;  /* 0x000000000f0572ca */ /* 0x000fe200000e0000 */
[----:B------:R-:W-:Y:S01]  /*0f30*/  VIADD R3, R3, 0x4 ;  /* 0x0000000403037836 */ /* 0x000fe20000000000 */
[C---:B------:R-:W-:Y:S02]  /*0f40*/  R2UR UR6, R14.reuse ;  /* 0x000000000e0672ca */ /* 0x040fe400000e0000 */
[C---:B------:R-:W-:Y:S01]  /*0f50*/  R2UR UR7, R15.reuse ;  /* 0x000000000f0772ca */ /* 0x040fe200000e0000 */
[----:B------:R-:W1:Y:S01]  /*0f60*/  LDC R9, c[0x0][0x3a0] ;  /* 0x0000e800ff097b82 */ /* 0x000e620000000800 */
[----:B------:R-:W-:Y:S02]  /*0f70*/  R2UR UR8, R14 ;  /* 0x000000000e0872ca */ /* 0x000fe400000e0000 */
[----:B------:R-:W-:-:S02]  /*0f80*/  R2UR UR9, R15 ;  /* 0x000000000f0972ca */ /* 0x000fc400000e0000 */
[----:B------:R-:W-:Y:S02]  /*0f90*/  R2UR UR10, R14 ;  /* 0x000000000e0a72ca */ /* 0x000fe400000e0000 */
[----:B------:R-:W-:Y:S01]  /*0fa0*/  R2UR UR11, R15 ;  /* 0x000000000f0b72ca */ /* 0x000fe200000e0000 */
[----:B0-----:R-:W-:-:S05]  /*0fb0*/  IMAD.WIDE R4, R7, 0x4, R4 ;  /* 0x0000000407047825 */ /* 0x001fca00078e0204 */
[----:B-1----:R1:W-:Y:S04]  /*0fc0*/  STG.E desc[UR4][R4.64], R9 ;  /* 0x0000000904007986 */ /* 0x0023e8000c101904 */
[----:B------:R1:W-:Y:S04]  /*0fd0*/  STG.E desc[UR6][R4.64+0x4], R9 ;  /* 0x0000040904007986 */ /* 0x0003e8000c101906 */
[----:B------:R1:W-:Y:S04]  /*0fe0*/  STG.E desc[UR8][R4.64+0x8], R9 ;  /* 0x0000080904007986 */ /* 0x0003e8000c101908 */
[----:B------:R1:W-:Y:S02]  /*0ff0*/  STG.E desc[UR10][R4.64+0xc], R9 ;  /* 0x00000c0904007986 */ /* 0x0003e4000c10190a */
.L_x_49:
[----:B------:R-:W-:Y:S05]  /*1000*/  @!P1 EXIT ;  /* 0x000000000000994d */ /* 0x000fea0003800000 */
[----:B------:R-:W-:Y:S02]  /*1010*/  ISETP.NE.AND P0, PT, R6, 0x1, PT ;  /* 0x000000010600780c */ /* 0x000fe40003f05270 */
[----:B------:R-:W-:-:S04]  /*1020*/  LOP3.LUT R0, R0, 0x1, RZ, 0xc0, !PT ;  /* 0x0000000100007812 */ /* 0x000fc800078ec0ff */
[----:B------:R-:W-:-:S07]  /*1030*/  ISETP.NE.U32.AND P1, PT, R0, 0x1, PT ;  /* 0x000000010000780c */ /* 0x000fce0003f25070 */
[----:B------:R-:W-:Y:S06]  /*1040*/  @!P0 BRA `(.L_x_50) ;  /* 0x00000000002c8947 */ /* 0x000fec0003800000 */
[----:B01----:R-:W0:Y:S01]  /*1050*/  LDC.64 R4, c[0x0][0x390] ;  /* 0x0000e400ff047b82 */ /* 0x003e220000000a00 */
[----:B------:R-:W-:Y:S01]  /*1060*/  R2UR UR4, R14 ;  /* 0x000000000e0472ca */ /* 0x000fe200000e0000 */
[----:B------:R-:W-:Y:S01]  /*1070*/  IMAD.IADD R7, R16, 0x1, R3 ;  /* 0x0000000110077824 */ /* 0x000fe200078e0203 */
[----:B------:R-:W-:Y:S01]  /*1080*/  R2UR UR5, R15 ;  /* 0x000000000f0572ca */ /* 0x000fe200000e0000 */
[----:B------:R-:W-:Y:S01]  /*1090*/  VIADD R3, R3, 0x2 ;  /* 0x0000000203037836 */ /* 0x000fe20000000000 */
[----:B------:R-:W-:Y:S02]  /*10a0*/  R2UR UR6, R14 ;  /* 0x000000000e0672ca */ /* 0x000fe400000e0000 */
[----:B------:R-:W-:Y:S01]  /*10b0*/  R2UR UR7, R15 ;  /* 0x000000000f0772ca */ /* 0x000fe200000e0000 */
[----:B------:R-:W1:Y:S01]  /*10c0*/  LDC R9, c[0x0][0x3a0] ;  /* 0x0000e800ff097b82 */ /* 0x000e620000000800 */
[----:B0-----:R-:W-:-:S07]  /*10d0*/  IMAD.WIDE R4, R7, 0x4, R4 ;  /* 0x0000000407047825 */ /* 0x001fce00078e0204 */
[----:B-1----:R2:W-:Y:S04]  /*10e0*/  STG.E desc[UR4][R4.64], R9 ;  /* 0x0000000904007986 */ /* 0x0025e8000c101904 */
[----:B------:R2:W-:Y:S02]  /*10f0*/  STG.E desc[UR6][R4.64+0x4], R9 ;  /* 0x0000040904007986 */ /* 0x0005e4000c101906 */
.L_x_50:
[----:B------:R-:W-:Y:S05]  /*1100*/  @P1 EXIT ;  /* 0x000000000000194d */ /* 0x000fea0003800000 */
[----:B012---:R-:W0:Y:S01]  /*1110*/  LDC.64 R4, c[0x0][0x390] ;  /* 0x0000e400ff047b82 */ /* 0x007e220000000a00 */
[----:B------:R-:W-:Y:S01]  /*1120*/  R2UR UR4, R14 ;  /* 0x000000000e0472ca */ /* 0x000fe200000e0000 */
[----:B------:R-:W-:Y:S01]  /*1130*/  IMAD.IADD R3, R16, 0x1, R3 ;  /* 0x0000000110037824 */ /* 0x000fe200078e0203 */
[----:B------:R-:W-:-:S05]  /*1140*/  R2UR UR5, R15 ;  /* 0x000000000f0572ca */ /* 0x000fca00000e0000 */
[----:B------:R-:W1:Y:S01]  /*1150*/  LDC R7, c[0x0][0x3a0] ;  /* 0x0000e800ff077b82 */ /* 0x000e620000000800 */
[----:B0-----:R-:W-:-:S07]  /*1160*/  IMAD.WIDE R2, R3, 0x4, R4 ;  /* 0x0000000403027825 */ /* 0x001fce00078e0204 */
[----:B-1----:R-:W-:Y:S01]  /*1170*/  STG.E desc[UR4][R2.64], R7 ;  /* 0x0000000702007986 */ /* 0x002fe2000c101904 */
[----:B------:R-:W-:Y:S05]  /*1180*/  EXIT ;  /* 0x000000000000794d */ /* 0x000fea0003800000 */
.L_x_46:
[----:B------:R-:W-:Y:S01]  /*1190*/  ISETP.GE.U32.AND P1, PT, R13, 0x10, PT ;  /* 0x000000100d00780c */ /* 0x000fe20003f26070 */
[----:B------:R-:W-:Y:S01]  /*11a0*/  IMAD.MOV.U32 R3, RZ, RZ, RZ ;  /* 0x000000ffff037224 */ /* 0x000fe200078e00ff */
[----:B------:R-:W-:-:S11]  /*11b0*/  ISETP.NE.AND P0, PT, R2, RZ, PT ;  /* 0x000000ff0200720c */ /* 0x000fd60003f05270 */
[----:B------:R-:W-:Y:S05]  /*11c0*/  @!P1 BRA `(.L_x_51) ;  /* 0x0000000000dc9947 */ /* 0x000fea0003800000 */
[----:B------:R-:W0:Y:S01]  /*11d0*/  LDC.64 R6, c[0x0][0x390] ;  /* 0x0000e400ff067b82 */ /* 0x000e220000000a00 */
[----:B------:R-:W-:Y:S01]  /*11e0*/  IADD3 R12, P2, PT, R4, 0x20, RZ ;  /* 0x00000020040c7810 */ /* 0x000fe20007f5e0ff */
[----:B------:R-:W-:Y:S01]  /*11f0*/  BSSY.RECONVERGENT B0, `(.L_x_51) ;  /* 0x0000034000007945 */ /* 0x000fe20003800200 */
[----:B------:R-:W-:Y:S01]  /*1200*/  LOP3.LUT R3, R13, 0xfffffff0, RZ, 0xc0, !PT ;  /* 0xfffffff00d037812 */ /* 0x000fe200078ec0ff */
[----:B------:R-:W-:Y:S02]  /*1210*/  IMAD.MOV.U32 R13, RZ, RZ, R16 ;  /* 0x000000ffff0d7224 */ /* 0x000fe400078e0010 */
[----:B------:R-:W-:Y:S02]  /*1220*/  IMAD.X R17, RZ, RZ, R5, P2 ;  /* 0x000000ffff117224 */ /* 0x000fe400010e0605 */
[----:B------:R-:W-:Y:S01]  /*1230*/  IMAD.MOV R0, RZ, RZ, -R3 ;  /* 0x000000ffff007224 */ /* 0x000fe200078e0a03 */
[----:B0-----:R-:W-:-:S05]  /*1240*/  IADD3 R6, P1, PT, R6, 0x20, RZ ;  /* 0x0000002006067810 */ /* 0x001fca0007f3e0ff */
[----:B------:R-:W-:-:S08]  /*1250*/  IMAD.X R7, RZ, RZ, R7, P1 ;  /* 0x000000ffff077224 */ /* 0x000fd000008e0607 */
.L_x_52:
[----:B------:R-:W-:Y:S01]  /*1260*/  R2UR UR4, R14 ;  /* 0x000000000e0472ca */ /* 0x000fe200000e0000 */
[----:B------:R-:W-:Y:S01]  /*1270*/  IMAD.MOV.U32 R8, RZ, RZ, R12 ;  /* 0x000000ffff087224 */ /* 0x000fe200078e000c */
[----:B------:R-:W-:Y:S01]  /*1280*/  R2UR UR5, R15 ;  /* 0x000000000f0572ca */ /* 0x000fe200000e0000 */
[----:B------:R-:W-:-:S12]  /*1290*/  IMAD.MOV.U32 R9, RZ, RZ, R17 ;  /* 0x000000ffff097224 */ /* 0x000fd800078e0011 */
[----:B------:R-:W2:Y:S01]  /*12a0*/  LD.E R17, desc[UR4][R8.64+-0x20] ;  /* 0xffffe00408117980 */ /* 0x000ea2000c101900 */
[----:B------:R-:W-:Y:S01]  /*12b0*/  R2UR UR6, R14 ;  /* 0x000000000e0672ca */ /* 0x000fe200000e0000 */
[----:B-1----:R-:W-:Y:S01]  /*12c0*/  IMAD.WIDE R10, R13, 0x4, R6 ;  /* 0x000000040d0a7825 */ /* 0x002fe200078e0206 */
[----:B------:R-:W-:-:S04]  /*12d0*/  R2UR UR7, R15 ;  /* 0x000000000f0772ca */ /* 0x000fc800000e0000 */
[----:B--2---:R0:W-:Y:S09]  /*12e0*/  STG.E desc[UR4][R10.64+-0x20], R17 ;  /* 0xffffe0110a007986 */ /* 0x0041f2000c101904 */
[----:B------:R-:W2:Y:S04]  /*12f0*/  LD.E R19, desc[UR6][R8.64+-0x1c] ;  /* 0xffffe40608137980 */ /* 0x000ea8000c101900 */
[----:B--2---:R1:W-:Y:S04]  /*1300*/  STG.E desc[UR4][R10.64+-0x1c], R19 ;  /* 0xffffe4130a007986 */ /* 0x0043e8000c101904 */
[----:B------:R-:W2:Y:S04]  /*1310*/  LD.E R21, desc[UR6][R8.64+-0x18] ;  /* 0xffffe80608157980 */ /* 0x000ea8000c101900 */
[----:B--2---:R2:W-:Y:S04]  /*1320*/  STG.E desc[UR4][R10.64+-0x18], R21 ;  /* 0xffffe8150a007986 */ /* 0x0045e8000c101904 */
[----:B------:R-:W3:Y:S04]  /*1330*/  LD.E R23, desc[UR6][R8.64+-0x14] ;  /* 0xffffec0608177980 */ /* 0x000ee8000c101900 */
[----:B---3--:R3:W-:Y:S04]  /*1340*/  STG.E desc[UR4][R10.64+-0x14], R23 ;  /* 0xffffec170a007986 */ /* 0x0087e8000c101904 */
[----:B0-----:R-:W4:Y:S04]  /*1350*/  LD.E R17, desc[UR6][R8.64+-0x10] ;  /* 0xfffff00608117980 */ /* 0x001f28000c101900 */
[----:B----4-:R0:W-:Y:S04]  /*1360*/  STG.E desc[UR4][R10.64+-0x10], R17 ;  /* 0xfffff0110a007986 */ /* 0x0101e8000c101904 */
[----:B-1----:R-:W4:Y:S04]  /*1370*/  LD.E R19, desc[UR6][R8.64+-0xc] ;  /* 0xfffff40608137980 */ /* 0x002f28000c101900 */
[----:B----4-:R1:W-:Y:S04]  /*1380*/  STG.E desc[UR4][R10.64+-0xc], R19 ;  /* 0xfffff4130a007986 */ /* 0x0103e8000c101904 */
[----:B--2---:R-:W2:Y:S04]  /*1390*/  LD.E R21, desc[UR6][R8.64+-0x8] ;  /* 0xfffff80608157980 */ /* 0x004ea8000c101900 */
[----:B--2---:R2:W-:Y:S04]  /*13a0*/  STG.E desc[UR4][R10.64+-0x8], R21 ;  /* 0xfffff8150a007986 */ /* 0x0045e8000c101904 */
[----:B---3--:R-:W3:Y:S04]  /*13b0*/  LD.E R23, desc[UR6][R8.64+-0x4] ;  /* 0xfffffc0608177980 */ /* 0x008ee8000c101900 */
        /* <DEDUP_REMOVED lines=13> */
[----:B--2---:R-:W2:Y:S01]  /*1490*/  LD.E R21, desc[UR6][R8.64+0x18] ;  /* 0x0000180608157980 */ /* 0x004ea2000c101900 */
[----:B------:R-:W-:-:S05]  /*14a0*/  VIADD R0, R0, 0x10 ;  /* 0x0000001000007836 */ /* 0x000fca0000000000 */
[----:B------:R-:W-:Y:S01]  /*14b0*/  ISETP.NE.AND P1, PT, R0, RZ, PT ;  /* 0x000000ff0000720c */ /* 0x000fe20003f25270 */
[----:B--2---:R1:W-:Y:S04]  /*14c0*/  STG.E desc[UR4][R10.64+0x18], R21 ;  /* 0x000018150a007986 */ /* 0x0043e8000c101904 */
[----:B---3--:R-:W2:Y:S01]  /*14d0*/  LD.E R23, desc[UR6][R8.64+0x1c] ;  /* 0x00001c0608177980 */ /* 0x008ea2000c101900 */
[----:B------:R-:W-:Y:S01]  /*14e0*/  IADD3 R12, P2, PT, R8, 0x40, RZ ;  /* 0x00000040080c7810 */ /* 0x000fe20007f5e0ff */
[----:B------:R-:W-:-:S04]  /*14f0*/  VIADD R13, R13, 0x10 ;  /* 0x000000100d0d7836 */ /* 0x000fc80000000000 */
[----:B0-----:R-:W-:Y:S01]  /*1500*/  IMAD.X R17, RZ, RZ, R9, P2 ;  /* 0x000000ffff117224 */ /* 0x001fe200010e0609 */
[----:B--2---:R1:W-:Y:S01]  /*1510*/  STG.E desc[UR4][R10.64+0x1c], R23 ;  /* 0x00001c170a007986 */ /* 0x0043e2000c101904 */
[----:B------:R-:W-:Y:S06]  /*1520*/  @P1 BRA `(.L_x_52) ;  /* 0xfffffffc004c1947 */ /* 0x000fec000383ffff */
[----:B------:R-:W-:Y:S05]  /*1530*/  BSYNC.RECONVERGENT B0 ;  /* 0x0000000000007941 */ /* 0x000fea0003800200 */
.L_x_51:
[----:B------:R-:W-:Y:S05]  /*1540*/  @!P0 EXIT ;  /* 0x000000000000894d */ /* 0x000fea0003800000 */
[----:B------:R-:W0:Y:S01]  /*1550*/  LDCU UR4, c[0x0][0x39c] ;  /* 0x00007380ff0477ac */ /* 0x000e220008000800 */
[----:B------:R-:W-:Y:S01]  /*1560*/  ISETP.GE.U32.AND P0, PT, R2, 0x8, PT ;  /* 0x000000080200780c */ /* 0x000fe20003f06070 */
[----:B0-----:R-:W-:-:S12]  /*1570*/  ULOP3.LUT UR5, UR4, 0x7, URZ, 0xc0, !UPT ;  /* 0x0000000704057892 */ /* 0x001fd8000f8ec0ff */
[----:B------:R-:W-:Y:S05]  /*1580*/  @!P0 BRA `(.L_x_53) ;  /* 0x0000000000648947 */ /* 0x000fea0003800000 */
[----:B------:R-:W-:Y:S01]  /*1590*/  R2UR UR6, R14 ;  /* 0x000000000e0672ca */ /* 0x000fe200000e0000 */
[----:B------:R-:W-:Y:S01]  /*15a0*/  IMAD.WIDE.U32 R6, R3, 0x4, R4 ;  /* 0x0000000403067825 */ /* 0x000fe200078e0004 */
[----:B------:R-:W-:Y:S01]  /*15b0*/  R2UR UR7, R15 ;  /* 0x000000000f0772ca */ /* 0x000fe200000e0000 */
[----:B------:R-:W0:-:S12]  /*15c0*/  LDC.64 R8, c[0x0][0x390] ;  /* 0x0000e400ff087b82 */ /* 0x000e180000000a00 */
[----:B-1----:R-:W2:Y:S01]  /*15d0*/  LD.E R11, desc[UR6][R6.64] ;  /* 0x00000006060b7980 */ /* 0x002ea2000c101900 */
[----:B------:R-:W-:Y:S01]  /*15e0*/  R2UR UR8, R14 ;  /* 0x000000000e0872ca */ /* 0x000fe200000e0000 */
[----:B------:R-:W-:Y:S01]  /*15f0*/  IMAD.IADD R13, R16, 0x1, R3 ;  /* 0x00000001100d7824 */ /* 0x000fe200078e0203 */
[----:B------:R-:W-:-:S03]  /*1600*/  R2UR UR9, R15 ;  /* 0x000000000f0972ca */ /* 0x000fc600000e0000 */
[----:B0-----:R-:W-:-:S05]  /*1610*/  IMAD.WIDE R8, R13, 0x4, R8 ;  /* 0x000000040d087825 */ /* 0x001fca00078e0208 */
[----:B--2---:R0:W-:Y:S05]  /*1620*/  STG.E desc[UR6][R8.64], R11 ;  /* 0x0000000b08007986 */ /* 0x0041ea000c101906 */
        /* <DEDUP_REMOVED lines=12> */
[----:B---3--:R-:W2:Y:S01]  /*16f0*/  LD.E R19, desc[UR8][R6.64+0x1c] ;  /* 0x00001c0806137980 */ /* 0x008ea2000c101900 */
[----:B------:R-:W-:-:S03]  /*1700*/  VIADD R3, R3, 0x8 ;  /* 0x0000000803037836 */ /* 0x000fc60000000000 */
[----:B--2---:R0:W-:Y:S04]  /*1710*/  STG.E desc[UR6][R8.64+0x1c], R19 ;  /* 0x00001c1308007986 */ /* 0x0041e8000c101906 */
.L_x_53:
[----:B------:R-:W-:-:S13]  /*1720*/  ISETP.NE.AND P0, PT, RZ, UR5, PT ;  /* 0x00000005ff007c0c */ /* 0x000fda000bf05270 */
[----:B------:R-:W-:Y:S05]  /*1730*/  @!P0 EXIT ;  /* 0x000000000000894d */ /* 0x000fea0003800000 */
[----:B------:R-:W-:Y:S02]  /*1740*/  UISETP.GE.U32.AND UP0, UPT, UR5, 0x4, UPT ;  /* 0x000000040500788c */ /* 0x000fe4000bf06070 */
[----:B------:R-:W-:-:S07]  /*1750*/  ULOP3.LUT UR4, UR4, 0x3, URZ, 0xc0, !UPT ;  /* 0x0000000304047892 */ /* 0x000fce000f8ec0ff */
[----:B------:R-:W-:Y:S05]  /*1760*/  BRA.U !UP0, `(.L_x_54) ;  /* 0x0000000108447547 */ /* 0x000fea000b800000 */
[----:B------:R-:W-:Y:S01]  /*1770*/  R2UR UR6, R14 ;  /* 0x000000000e0672ca */ /* 0x000fe200000e0000 */
[----:B------:R-:W-:Y:S01]  /*1780*/  IMAD.WIDE.U32 R6, R3, 0x4, R4 ;  /* 0x0000000403067825 */ /* 0x000fe200078e0004 */
[----:B------:R-:W-:Y:S01]  /*1790*/  R2UR UR7, R15 ;  /* 0x000000000f0772ca */ /* 0x000fe200000e0000 */
[----:B0-----:R-:W0:-:S12]  /*17a0*/  LDC.64 R8, c[0x0][0x390] ;  /* 0x0000e400ff087b82 */ /* 0x001e180000000a00 */
[----:B-1----:R-:W2:Y:S01]  /*17b0*/  LD.E R11, desc[UR6][R6.64] ;  /* 0x00000006060b7980 */ /* 0x002ea2000c101900 */
[----:B------:R-:W-:Y:S01]  /*17c0*/  R2UR UR8, R14 ;  /* 0x000000000e0872ca */ /* 0x000fe200000e0000 */
[----:B------:R-:W-:Y:S01]  /*17d0*/  IMAD.IADD R13, R16, 0x1, R3 ;  /* 0x00000001100d7824 */ /* 0x000fe200078e0203 */
[----:B------:R-:W-:-:S03]  /*17e0*/  R2UR UR9, R15 ;  /* 0x000000000f0972ca */ /* 0x000fc600000e0000 */
[----:B0-----:R-:W-:-:S05]  /*17f0*/  IMAD.WIDE R8, R13, 0x4, R8 ;  /* 0x000000040d087825 */ /* 0x001fca00078e0208 */
[----:B--2---:R2:W-:Y:S05]  /*1800*/  STG.E desc[UR6][R8.64], R11 ;  /* 0x0000000b08007986 */ /* 0x0045ea000c101906 */
[----:B------:R-:W3:Y:S04]  /*1810*/  LD.E R13, desc[UR8][R6.64+0x4] ;  /* 0x00000408060d7980 */ /* 0x000ee8000c101900 */
[----:B---3--:R2:W-:Y:S04]  /*1820*/  STG.E desc[UR6][R8.64+0x4], R13 ;  /* 0x0000040d08007986 */ /* 0x0085e8000c101906 */
[----:B------:R-:W3:Y:S04]  /*1830*/  LD.E R17, desc[UR8][R6.64+0x8] ;  /* 0x0000080806117980 */ /* 0x000ee8000c101900 */
[----:B---3--:R2:W-:Y:S04]  /*1840*/  STG.E desc[UR6][R8.64+0x8], R17 ;  /* 0x0000081108007986 */ /* 0x0085e8000c101906 */
[----:B------:R-:W3:Y:S01]  /*1850*/  LD.E R19, desc[UR8][R6.64+0xc] ;  /* 0x00000c0806137980 */ /* 0x000ee2000c101900 */
[----:B------:R-:W-:-:S03]  /*1860*/  VIADD R3, R3, 0x4 ;  /* 0x0000000403037836 */ /* 0x000fc60000000000 */
[----:B---3--:R2:W-:Y:S04]  /*1870*/  STG.E desc[UR6][R8.64+0xc], R19 ;  /* 0x00000c1308007986 */ /* 0x0085e8000c101906 */
.L_x_54:
[----:B------:R-:W-:-:S13]  /*1880*/  ISETP.NE.AND P0, PT, RZ, UR4, PT ;  /* 0x00000004ff007c0c */ /* 0x000fda000bf05270 */
[----:B------:R-:W-:Y:S05]  /*1890*/  @!P0 EXIT ;  /* 0x000000000000894d */ /* 0x000fea0003800000 */
[----:B------:R-:W3:Y:S01]  /*18a0*/  LDC.64 R6, c[0x0][0x390] ;  /* 0x0000e400ff067b82 */ /* 0x000ee20000000a00 */
[----:B------:R-:W-:Y:S01]  /*18b0*/  UIADD3 UR4, UPT, UPT, -UR4, URZ, URZ ;  /* 0x000000ff04047290 */ /* 0x000fe2000fffe1ff */
[----:B------:R-:W-:-:S04]  /*18c0*/  IMAD.WIDE.U32 R4, R3, 0x4, R4 ;  /* 0x0000000403047825 */ /* 0x000fc800078e0004 */
[----:B0-2---:R-:W-:Y:S02]  /*18d0*/  IMAD.IADD R9, R16, 0x1, R3 ;  /* 0x0000000110097824 */ /* 0x005fe400078e0203 */
[----:B-1----:R-:W-:Y:S02]  /*18e0*/  IMAD.MOV.U32 R10, RZ, RZ, R5 ;  /* 0x000000ffff0a7224 */ /* 0x002fe400078e0005 */
[----:B------:R-:W-:-:S07]  /*18f0*/  IMAD.U32 R0, RZ, RZ, UR4 ;  /* 0x00000004ff007e24 */ /* 0x000fce000f8e00ff */
.L_x_55:
[----:B------:R-:W-:Y:S01]  /*1900*/  R2UR UR4, R14 ;  /* 0x000000000e0472ca */ /* 0x000fe200000e0000 */
[----:B0-----:R-:W-:Y:S01]  /*1910*/  IMAD.MOV.U32 R5, RZ, RZ, R10 ;  /* 0x000000ffff057224 */ /* 0x001fe200078e000a */
[----:B------:R-:W-:-:S13]  /*1920*/  R2UR UR5, R15 ;  /* 0x000000000f0572ca */ /* 0x000fda00000e0000 */
[----:B------:R-:W2:Y:S01]  /*1930*/  LD.E R5, desc[UR4][R4.64] ;  /* 0x0000000404057980 */ /* 0x000ea2000c101900 */
[----:B------:R-:W-:Y:S01]  /*1940*/  VIADD R0, R0, 0x1 ;  /* 0x0000000100007836 */ /* 0x000fe20000000000 */
[----:B------:R-:W-:Y:S01]  /*1950*/  IADD3 R8, P1, PT, R4, 0x4, RZ ;  /* 0x0000000404087810 */ /* 0x000fe20007f3e0ff */
[----:B---3--:R-:W-:-:S03]  /*1960*/  IMAD.WIDE R2, R9, 0x4, R6 ;  /* 0x0000000409027825 */ /* 0x008fc600078e0206 */
[----:B------:R-:W-:Y:S01]  /*1970*/  ISETP.NE.AND P0, PT, R0, RZ, PT ;  /* 0x000000ff0000720c */ /* 0x000fe20003f05270 */
[----:B------:R-:W-:Y:S01]  /*1980*/  IMAD.X R10, RZ, RZ, R10, P1 ;  /* 0x000000ffff0a7224 */ /* 0x000fe200008e060a */
[----:B--2---:R0:W-:Y:S11]  /*1990*/  STG.E desc[UR4][R2.64], R5 ;  /* 0x0000000502007986 */ /* 0x0041f6000c101904 */
[----:B------:R-:W-:Y:S05]  /*19a0*/  @!P0 EXIT ;  /* 0x000000000000894d */ /* 0x000fea0003800000 */
[----:B------:R-:W-:Y:S02]  /*19b0*/  VIADD R9, R9, 0x1 ;  /* 0x0000000109097836 */ /* 0x000fe40000000000 */
[----:B------:R-:W-:Y:S01]  /*19c0*/  IMAD.MOV.U32 R4, RZ, RZ, R8 ;  /* 0x000000ffff047224 */ /* 0x000fe200078e0008 */
[----:B------:R-:W-:Y:S06]  /*19d0*/  BRA `(.L_x_55) ;  /* 0xfffffffc00c87947 */ /* 0x000fec000383ffff */
.L_x_56:
        /* <DEDUP_REMOVED lines=10> */
.L_x_61:


//--------------------- .nv.global.init           --------------------------
	.section	.nv.global.init,"aw",@progbits
	.align	8
.nv.global.init:
	.type		_Z19p_desc_jaccard_distIfE,@object
	.size		_Z19p_desc_jaccard_distIfE,(.L_0 - _Z19p_desc_jaccard_distIfE)
_Z19p_desc_jaccard_distIfE:
        /*0000*/ 	.byte	0x08, 0x00, 0x00, 0x00, 0x00, 0x00, 0x00, 0x00
.L_0:


//--------------------- .nv.shared.reserved.0     --------------------------
	.section	.nv.shared.reserved.0,"aw",@nobits
	.weak		__nv_reservedSMEM_offset_0_alias
	.size		__nv_reservedSMEM_offset_0_alias, 0, 64
	.other		__nv_reservedSMEM_offset_0_alias,@"STO_CUDA_RESERVED_SHARED STV_DEFAULT"
__nv_reservedSMEM_offset_0_alias:
	.zero		0
	.zero		64


//--------------------- .nv.constant0._Z14runMetricOnGPUIfEvPFT_PS0_S1_S1_jjjjfjjES1_S1_S1_S1_fjj --------------------------
	.section	.nv.constant0._Z14runMetricOnGPUIfEvPFT_PS0_S1_S1_jjjjfjjES1_S1_S1_S1_fjj,"a",@progbits
	.sectionflags	@""
	.align	4
.nv.constant0._Z14runMetricOnGPUIfEvPFT_PS0_S1_S1_jjjjfjjES1_S1_S1_S1_fjj:
	.zero		948


//--------------------- .nv.constant0._Z26descriptiveIntersectionGPUPfS_ --------------------------
	.section	.nv.constant0._Z26descriptiveIntersectionGPUPfS_,"a",@progbits
	.sectionflags	@""
	.align	4
.nv.constant0._Z26descriptiveIntersectionGPUPfS_:
	.zero		912


//--------------------- .nv.constant0._Z23setDifferenceOfFamiliesPfS_S_jjf --------------------------
	.section	.nv.constant0._Z23setDifferenceOfFamiliesPfS_S_jjf,"a",@progbits
	.sectionflags	@""
	.align	4
.nv.constant0._Z23setDifferenceOfFamiliesPfS_S_jjf:
	.zero		932


//--------------------- SYMBOLS --------------------------

	.type		.nv.reservedSmem.offset0,@object
	.size		.nv.reservedSmem.offset0,0x4
	.type		malloc,@function
